// auto-generated by cutlass_sweep.gemm — config: {"arch": "sm_90", "cluster_m": 2, "cluster_n": 1, "dtype": "fp16", "dtype_b": "fp16", "layout": "nt", "stages": 0, "tile_k": 64, "tile_m": 192, "tile_n": 192}
#include "cutlass/cutlass.h"
#include "cutlass/gemm/collective/collective_builder.hpp"
#include "cutlass/gemm/device/gemm_universal_adapter.h"
#include "cutlass/gemm/kernel/gemm_universal.hpp"
#include "cutlass/epilogue/collective/collective_builder.hpp"

using ElemA = cutlass::half_t;
using ElemB = cutlass::half_t;
using ElemCD = cutlass::half_t;
using Acc  = float;
using TileShape    = cute::Shape<cute::_192, cute::_192, cute::_64>;
using ClusterShape = cute::Shape<cute::_2, cute::_1, cute::_1>;

using CollectiveEpilogue = typename cutlass::epilogue::collective::CollectiveBuilder<
    cutlass::arch::Sm90, cutlass::arch::OpClassTensorOp,
    TileShape, ClusterShape,
    cutlass::epilogue::collective::EpilogueTileAuto,
    Acc, Acc,
    ElemCD, cutlass::layout::RowMajor, 128 / cutlass::sizeof_bits<ElemCD>::value,
    ElemCD, cutlass::layout::RowMajor, 128 / cutlass::sizeof_bits<ElemCD>::value,
    cutlass::epilogue::collective::EpilogueScheduleAuto
  >::CollectiveOp;

using CollectiveMainloop = typename cutlass::gemm::collective::CollectiveBuilder<
    cutlass::arch::Sm90, cutlass::arch::OpClassTensorOp,
    ElemA, cutlass::layout::RowMajor, 128 / cutlass::sizeof_bits<ElemA>::value,
    ElemB, cutlass::layout::ColumnMajor, 128 / cutlass::sizeof_bits<ElemB>::value,
    Acc,
    TileShape, ClusterShape,
    cutlass::gemm::collective::StageCountAutoCarveout<static_cast<int>(sizeof(typename CollectiveEpilogue::SharedStorage))>,
    cutlass::gemm::collective::KernelScheduleAuto
  >::CollectiveOp;

using GemmKernel = cutlass::gemm::kernel::GemmUniversal<
    cute::Shape<int,int,int,int>,
    CollectiveMainloop,
    CollectiveEpilogue
>;
using Gemm = cutlass::gemm::device::GemmUniversalAdapter<GemmKernel>;

// Force the device kernel symbol into the cubin without needing a host main.
auto* _anchor = &cutlass::device_kernel<GemmKernel>;


// ===== COMPILED SASS (sm_90a) =====

	.target	sm_90a

	.elftype	@"ET_EXEC"


//--------------------- .note.nv.tkinfo           --------------------------
	.section	.note.nv.tkinfo,"",@"SHT_NOTE"
	.sectionflags	@"SHF_NOTE_NV_TKINFO"
	.tkinfo
        /*0018*/ 	.word	0x00000002
        /*0030*/ 	.string	""
        /*0030*/ 	.string	"ptxas"
        /*0030*/ 	.string	"Cuda compilation tools, release 13.0, V13.0.88"
        /*0030*/ 	.string	"Build cuda_13.0.r13.0/compiler.36424714_0"
        /*0030*/ 	.string	"-arch sm_90a -m 64 "



//--------------------- .note.nv.cuinfo           --------------------------
	.section	.note.nv.cuinfo,"",@"SHT_NOTE"
	.sectionflags	@"SHF_NOTE_NV_CUINFO"
        /*0018*/ 	.short	0x0002
        /*001a*/ 	.short	0x005a
        /*001c*/ 	.short	0x0082
	.zero		2


//--------------------- .nv.info                  --------------------------
	.section	.nv.info,"",@"SHT_CUDA_INFO"
	.align	4


	//----- nvinfo : EIATTR_REGCOUNT
	.align		4
        /*0000*/ 	.byte	0x04, 0x2f
        /*0002*/ 	.short	(.L_15 - .L_14)
	.align		4
.L_14:
        /*0004*/ 	.word	index@(_ZN7cutlass13device_kernelINS_4gemm6kernel13GemmUniversalIN4cute5tupleIJiiiiEEENS1_10collective13CollectiveMmaINS1_34MainloopSm90TmaGmmaWarpSpecializedILi4ENS5_IJNS4_1CILi2EEENSA_ILi1EEESC_EEENS1_35KernelTmaWarpSpecializedCooperativeEEENS5_IJNSA_ILi192EEESG_NSA_ILi64EEEEEENS_6half_tENS5_IJlSC_lEEESJ_SK_NS4_8TiledMMAINS4_8MMA_AtomIJNS4_4SM904GMMA26MMA_64x192x16_F32F16F16_SSILNSO_5MajorE0ELSQ_0ELNSO_7ScaleInE1ELSR_1EEEEEENS4_6LayoutISD_NS5_IJSC_NSA_ILi0EEESV_EEEEENS5_IJNS4_10UnderscoreESY_SY_EEEEENS4_13SM90_TMA_LOADENS4_14ComposedLayoutINS4_7SwizzleILi3ELi4ELi3EEENS4_18smem_ptr_flag_bitsILi16EEENSU_INS5_IJNSA_ILi8EEESH_EEENS5_IJSH_SC_EEEEEEEvNS4_8identityENS4_23SM90_TMA_LOAD_MULTICASTES1B_vS1C_EENS_8epilogue10collective6detail29Sm90TmaWarpSpecializedAdapterINS1G_15DefaultEpilogueISJ_SK_SK_NS1F_6thread17LinearCombinationISJ_Li1EffLNS1K_9ScaleType4KindE0ELNS_15FloatRoundStyleE2ESJ_EENS1_15EpilogueDefaultEEEEEvvEEEEvNT_6ParamsE)
        /*0008*/ 	.word	0x000000a8


	//----- nvinfo : EIATTR_FRAME_SIZE
	.align		4
.L_15:
        /*000c*/ 	.byte	0x04, 0x11
        /*000e*/ 	.short	(.L_17 - .L_16)
	.align		4
.L_16:
        /*0010*/ 	.word	index@(_ZN7cutlass13device_kernelINS_4gemm6kernel13GemmUniversalIN4cute5tupleIJiiiiEEENS1_10collective13CollectiveMmaINS1_34MainloopSm90TmaGmmaWarpSpecializedILi4ENS5_IJNS4_1CILi2EEENSA_ILi1EEESC_EEENS1_35KernelTmaWarpSpecializedCooperativeEEENS5_IJNSA_ILi192EEESG_NSA_ILi64EEEEEENS_6half_tENS5_IJlSC_lEEESJ_SK_NS4_8TiledMMAINS4_8MMA_AtomIJNS4_4SM904GMMA26MMA_64x192x16_F32F16F16_SSILNSO_5MajorE0ELSQ_0ELNSO_7ScaleInE1ELSR_1EEEEEENS4_6LayoutISD_NS5_IJSC_NSA_ILi0EEESV_EEEEENS5_IJNS4_10UnderscoreESY_SY_EEEEENS4_13SM90_TMA_LOADENS4_14ComposedLayoutINS4_7SwizzleILi3ELi4ELi3EEENS4_18smem_ptr_flag_bitsILi16EEENSU_INS5_IJNSA_ILi8EEESH_EEENS5_IJSH_SC_EEEEEEEvNS4_8identityENS4_23SM90_TMA_LOAD_MULTICASTES1B_vS1C_EENS_8epilogue10collective6detail29Sm90TmaWarpSpecializedAdapterINS1G_15DefaultEpilogueISJ_SK_SK_NS1F_6thread17LinearCombinationISJ_Li1EffLNS1K_9ScaleType4KindE0ELNS_15FloatRoundStyleE2ESJ_EENS1_15EpilogueDefaultEEEEEvvEEEEvNT_6ParamsE)
        /*0014*/ 	.word	0x00000008


	//----- nvinfo : EIATTR_MIN_STACK_SIZE
	.align		4
.L_17:
        /*0018*/ 	.byte	0x04, 0x12
        /*001a*/ 	.short	(.L_19 - .L_18)
	.align		4
.L_18:
        /*001c*/ 	.word	index@(_ZN7cutlass13device_kernelINS_4gemm6kernel13GemmUniversalIN4cute5tupleIJiiiiEEENS1_10collective13CollectiveMmaINS1_34MainloopSm90TmaGmmaWarpSpecializedILi4ENS5_IJNS4_1CILi2EEENSA_ILi1EEESC_EEENS1_35KernelTmaWarpSpecializedCooperativeEEENS5_IJNSA_ILi192EEESG_NSA_ILi64EEEEEENS_6half_tENS5_IJlSC_lEEESJ_SK_NS4_8TiledMMAINS4_8MMA_AtomIJNS4_4SM904GMMA26MMA_64x192x16_F32F16F16_SSILNSO_5MajorE0ELSQ_0ELNSO_7ScaleInE1ELSR_1EEEEEENS4_6LayoutISD_NS5_IJSC_NSA_ILi0EEESV_EEEEENS5_IJNS4_10UnderscoreESY_SY_EEEEENS4_13SM90_TMA_LOADENS4_14ComposedLayoutINS4_7SwizzleILi3ELi4ELi3EEENS4_18smem_ptr_flag_bitsILi16EEENSU_INS5_IJNSA_ILi8EEESH_EEENS5_IJSH_SC_EEEEEEEvNS4_8identityENS4_23SM90_TMA_LOAD_MULTICASTES1B_vS1C_EENS_8epilogue10collective6detail29Sm90TmaWarpSpecializedAdapterINS1G_15DefaultEpilogueISJ_SK_SK_NS1F_6thread17LinearCombinationISJ_Li1EffLNS1K_9ScaleType4KindE0ELNS_15FloatRoundStyleE2ESJ_EENS1_15EpilogueDefaultEEEEEvvEEEEvNT_6ParamsE)
        /*0020*/ 	.word	0x00000008
.L_19:


//--------------------- .nv.compat                --------------------------
	.section	.nv.compat,"",@"SHT_CUDA_COMPAT_INFO"
	.align	4
        /*0000*/ 	.byte	0x02, 0x09, 0x01, 0x00, 0x02, 0x02, 0x04, 0x00, 0x02, 0x05, 0x05, 0x00, 0x03, 0x07, 0x01, 0x01
        /*0010*/ 	.byte	0x02, 0x03, 0x01, 0x00, 0x02, 0x06, 0x01, 0x00, 0x04, 0x0b, 0x08, 0x00, 0x00, 0x00, 0x00, 0x00
        /*0020*/ 	.byte	0x00, 0x00, 0x00, 0x00


//--------------------- .nv.info._ZN7cutlass13device_kernelINS_4gemm6kernel13GemmUniversalIN4cute5tupleIJiiiiEEENS1_10collective13CollectiveMmaINS1_34MainloopSm90TmaGmmaWarpSpecializedILi4ENS5_IJNS4_1CILi2EEENSA_ILi1EEESC_EEENS1_35KernelTmaWarpSpecializedCooperativeEEENS5_IJNSA_ILi192EEESG_NSA_ILi64EEEEEENS_6half_tENS5_IJlSC_lEEESJ_SK_NS4_8TiledMMAINS4_8MMA_AtomIJNS4_4SM904GMMA26MMA_64x192x16_F32F16F16_SSILNSO_5MajorE0ELSQ_0ELNSO_7ScaleInE1ELSR_1EEEEEENS4_6LayoutISD_NS5_IJSC_NSA_ILi0EEESV_EEEEENS5_IJNS4_10UnderscoreESY_SY_EEEEENS4_13SM90_TMA_LOADENS4_14ComposedLayoutINS4_7SwizzleILi3ELi4ELi3EEENS4_18smem_ptr_flag_bitsILi16EEENSU_INS5_IJNSA_ILi8EEESH_EEENS5_IJSH_SC_EEEEEEEvNS4_8identityENS4_23SM90_TMA_LOAD_MULTICASTES1B_vS1C_EENS_8epilogue10collective6detail29Sm90TmaWarpSpecializedAdapterINS1G_15DefaultEpilogueISJ_SK_SK_NS1F_6thread17LinearCombinationISJ_Li1EffLNS1K_9ScaleType4KindE0ELNS_15FloatRoundStyleE2ESJ_EENS1_15EpilogueDefaultEEEEEvvEEEEvNT_6ParamsE --------------------------
	.section	.nv.info._ZN7cutlass13device_kernelINS_4gemm6kernel13GemmUniversalIN4cute5tupleIJiiiiEEENS1_10collective13CollectiveMmaINS1_34MainloopSm90TmaGmmaWarpSpecializedILi4ENS5_IJNS4_1CILi2EEENSA_ILi1EEESC_EEENS1_35KernelTmaWarpSpecializedCooperativeEEENS5_IJNSA_ILi192EEESG_NSA_ILi64EEEEEENS_6half_tENS5_IJlSC_lEEESJ_SK_NS4_8TiledMMAINS4_8MMA_AtomIJNS4_4SM904GMMA26MMA_64x192x16_F32F16F16_SSILNSO_5MajorE0ELSQ_0ELNSO_7ScaleInE1ELSR_1EEEEEENS4_6LayoutISD_NS5_IJSC_NSA_ILi0EEESV_EEEEENS5_IJNS4_10UnderscoreESY_SY_EEEEENS4_13SM90_TMA_LOADENS4_14ComposedLayoutINS4_7SwizzleILi3ELi4ELi3EEENS4_18smem_ptr_flag_bitsILi16EEENSU_INS5_IJNSA_ILi8EEESH_EEENS5_IJSH_SC_EEEEEEEvNS4_8identityENS4_23SM90_TMA_LOAD_MULTICASTES1B_vS1C_EENS_8epilogue10collective6detail29Sm90TmaWarpSpecializedAdapterINS1G_15DefaultEpilogueISJ_SK_SK_NS1F_6thread17LinearCombinationISJ_Li1EffLNS1K_9ScaleType4KindE0ELNS_15FloatRoundStyleE2ESJ_EENS1_15EpilogueDefaultEEEEEvvEEEEvNT_6ParamsE,"",@"SHT_CUDA_INFO"
	.sectionflags	@""
	.align	4


	//----- nvinfo : EIATTR_CUDA_API_VERSION
	.align		4
        /*0000*/ 	.byte	0x04, 0x37
        /*0002*/ 	.short	(.L_21 - .L_20)
.L_20:
        /*0004*/ 	.word	0x00000082


	//----- nvinfo : EIATTR_KPARAM_INFO
	.align		4
.L_21:
        /*0008*/ 	.byte	0x04, 0x17
        /*000a*/ 	.short	(.L_23 - .L_22)
.L_22:
        /*000c*/ 	.word	0x00000000
        /*0010*/ 	.short	0x0000
        /*0012*/ 	.short	0x0070
        /*0014*/ 	.byte	0x00, 0xf0, 0x01, 0x10


	//----- nvinfo : EIATTR_SPARSE_MMA_MASK
	.align		4
.L_23:
        /*0018*/ 	.byte	0x03, 0x50
        /*001a*/ 	.short	0x0000


	//----- nvinfo : EIATTR_MAXREG_COUNT
	.align		4
        /*001c*/ 	.byte	0x03, 0x1b
        /*001e*/ 	.short	0x00a8


	//----- nvinfo : EIATTR_NUM_BARRIERS
	.align		4
        /*0020*/ 	.byte	0x02, 0x4c
        /*0022*/ 	.byte	0x01
	.zero		1


	//----- nvinfo : EIATTR_EXTERNS
	.align		4
        /*0024*/ 	.byte	0x04, 0x0f
        /*0026*/ 	.short	(.L_25 - .L_24)


	//   ....[0]....
	.align		4
.L_24:
        /*0028*/ 	.word	index@(__assertfail)


	//----- nvinfo : EIATTR_ANNOTATIONS
	.align		4
.L_25:
        /*002c*/ 	.byte	0x04, 0x55
        /*002e*/ 	.short	(.L_27 - .L_26)


	//   ....[0]....
.L_26:
        /*0030*/ 	.word	0x00000001
        /*0034*/ 	.byte	0xe0, 0x09, 0x00, 0x00, 0x01, 0x00, 0x00, 0x00, 0xe0, 0x0e, 0x00, 0x00, 0x01, 0x00, 0x00, 0x00
        /*0044*/ 	.byte	0xe0, 0x20, 0x00, 0x00, 0x01, 0x00, 0x00, 0x00, 0x60, 0xe2, 0x00, 0x00, 0x01, 0x00, 0x00, 0x00
        /*0054*/ 	.byte	0x40, 0xe8, 0x00, 0x00


	//----- nvinfo : EIATTR_MERCURY_ISA_VERSION
	.align		4
.L_27:
        /*0058*/ 	.byte	0x03, 0x5f
        /*005a*/ 	.short	0x0101


	//----- nvinfo : EIATTR_INT_WARP_WIDE_INSTR_OFFSETS
	.align		4
        /*005c*/ 	.byte	0x04, 0x31
        /*005e*/ 	.short	(.L_29 - .L_28)


	//   ....[0]....
.L_28:
        /*0060*/ 	.word	0x00000550


	//   ....[1]....
        /*0064*/ 	.word	0x00000570


	//   ....[2]....
        /*0068*/ 	.word	0x000006d0


	//   ....[3]....
        /*006c*/ 	.word	0x00002010


	//----- nvinfo : EIATTR_COOP_GROUP_MASK_REGIDS
	.align		4
.L_29:
        /*0070*/ 	.byte	0x04, 0x29
        /*0072*/ 	.short	(.L_31 - .L_30)


	//   ....[0]....
.L_30:
        /*0074*/ 	.word	0xffffffff


	//   ....[1]....
        /*0078*/ 	.word	0xffffffff


	//   ....[2]....
        /*007c*/ 	.word	0xffffffff


	//   ....[3]....
        /*0080*/ 	.word	0xffffffff


	//   ....[4]....
        /*0084*/ 	.word	0xffffffff


	//   ....[5]....
        /*0088*/ 	.word	0xffffffff


	//----- nvinfo : EIATTR_COOP_GROUP_INSTR_OFFSETS
	.align		4
.L_31:
        /*008c*/ 	.byte	0x04, 0x28
        /*008e*/ 	.short	(.L_33 - .L_32)


	//   ....[0]....
.L_32:
        /*0090*/ 	.word	0x00000070


	//   ....[1]....
        /*0094*/ 	.word	0x00000080


	//   ....[2]....
        /*0098*/ 	.word	0x000001a0


	//   ....[3]....
        /*009c*/ 	.word	0x000003c0


	//   ....[4]....
        /*00a0*/ 	.word	0x00000820


	//   ....[5]....
        /*00a4*/ 	.word	0x000012b0


	//----- nvinfo : EIATTR_REG_RECONFIG
	.align		4
.L_33:
        /*00a8*/ 	.byte	0x01, 0x54
	.zero		2


	//----- nvinfo : EIATTR_SYSCALL_OFFSETS
	.align		4
        /*00ac*/ 	.byte	0x04, 0x46
        /*00ae*/ 	.short	(.L_35 - .L_34)


	//   ....[0]....
.L_34:
        /*00b0*/ 	.word	0x00001460


	//----- nvinfo : EIATTR_MBARRIER_INSTR_OFFSETS
	.align		4
.L_35:
        /*00b4*/ 	.byte	0x04, 0x39
        /*00b6*/ 	.short	(.L_37 - .L_36)


	//   ....[0]....
.L_36:
        /*00b8*/ 	.word	0x00000320
        /*00bc*/ 	.word	0x000000ff
        /*00c0*/ 	.word	0x00000000
        /*00c4*/ 	.short	0x0100
        /*00c6*/ 	.byte	0x09
	.zero		1


	//   ....[1]....
        /*00c8*/ 	.word	0x00000330
        /*00cc*/ 	.word	0x000000ff
        /*00d0*/ 	.word	0x00000020
        /*00d4*/ 	.short	0x0100
        /*00d6*/ 	.byte	0x09
	.zero		1


	//   ....[2]....
        /*00d8*/ 	.word	0x00000340
        /*00dc*/ 	.word	0x000000ff
        /*00e0*/ 	.word	0x00000008
        /*00e4*/ 	.short	0x0100
        /*00e6*/ 	.byte	0x09
	.zero		1


	//   ....[3]....
        /*00e8*/ 	.word	0x00000350
        /*00ec*/ 	.word	0x000000ff
        /*00f0*/ 	.word	0x00000028
        /*00f4*/ 	.short	0x0100
        /*00f6*/ 	.byte	0x09
	.zero		1


	//   ....[4]....
        /*00f8*/ 	.word	0x00000360
        /*00fc*/ 	.word	0x000000ff
        /*0100*/ 	.word	0x00000010
        /*0104*/ 	.short	0x0100
        /*0106*/ 	.byte	0x09
	.zero		1


	//   ....[5]....
        /*0108*/ 	.word	0x00000370
        /*010c*/ 	.word	0x000000ff
        /*0110*/ 	.word	0x00000030
        /*0114*/ 	.short	0x0100
        /*0116*/ 	.byte	0x09
	.zero		1


	//   ....[6]....
        /*0118*/ 	.word	0x00000380
        /*011c*/ 	.word	0x000000ff
        /*0120*/ 	.word	0x00000018
        /*0124*/ 	.short	0x0100
        /*0126*/ 	.byte	0x09
	.zero		1


	//   ....[7]....
        /*0128*/ 	.word	0x00000390
        /*012c*/ 	.word	0x000000ff
        /*0130*/ 	.word	0x00000038
        /*0134*/ 	.short	0x0100
        /*0136*/ 	.byte	0x09
	.zero		1


	//   ....[8]....
        /*0138*/ 	.word	0x00000750
        /*013c*/ 	.word	0x000000ff
        /*0140*/ 	.word	0x00000050
        /*0144*/ 	.short	0x0100
        /*0146*/ 	.byte	0x06
	.zero		1


	//   ....[9]....
        /*0148*/ 	.word	0x000007d0
        /*014c*/ 	.word	0x000000ff
        /*0150*/ 	.word	0x00000058
        /*0154*/ 	.short	0x0100
        /*0156*/ 	.byte	0x06
	.zero		1


	//   ....[10]....
        /*0158*/ 	.word	0x00001540
        /*015c*/ 	.word	0x00000003
        /*0160*/ 	.word	0x00000000
        /*0164*/ 	.short	0x010a
        /*0166*/ 	.byte	0x3f
	.zero		1


	//   ....[11]....
        /*0168*/ 	.word	0x00001580
        /*016c*/ 	.word	0x00000003
        /*0170*/ 	.word	0x00000000
        /*0174*/ 	.short	0x010a
        /*0176*/ 	.byte	0x3f
	.zero		1


	//   ....[12]....
        /*0178*/ 	.word	0x00001aa0
        /*017c*/ 	.word	0x00000003
        /*0180*/ 	.word	0x00000000
        /*0184*/ 	.short	0x010a
        /*0186*/ 	.byte	0x3f
	.zero		1


	//   ....[13]....
        /*0188*/ 	.word	0x00001ae0
        /*018c*/ 	.word	0x00000003
        /*0190*/ 	.word	0x00000000
        /*0194*/ 	.short	0x010a
        /*0196*/ 	.byte	0x3f
	.zero		1


	//   ....[14]....
        /*0198*/ 	.word	0x00001ea0
        /*019c*/ 	.word	0x00000003
        /*01a0*/ 	.word	0x00000000
        /*01a4*/ 	.short	0x0101
        /*01a6*/ 	.byte	0x3f
	.zero		1


	//   ....[15]....
        /*01a8*/ 	.word	0x000020a0
        /*01ac*/ 	.word	0x00000003
        /*01b0*/ 	.word	0x00000000
        /*01b4*/ 	.short	0x0101
        /*01b6*/ 	.byte	0x3f
	.zero		1


	//   ....[16]....
        /*01b8*/ 	.word	0x0000f180
        /*01bc*/ 	.word	0x0000000d
        /*01c0*/ 	.word	0x00000020
        /*01c4*/ 	.short	0x010a
        /*01c6*/ 	.byte	0x3f
	.zero		1


	//   ....[17]....
        /*01c8*/ 	.word	0x0000f580
        /*01cc*/ 	.word	0x00000002
        /*01d0*/ 	.word	0x00000058
        /*01d4*/ 	.short	0x0101
        /*01d6*/ 	.byte	0x3f
	.zero		1


	//   ....[18]....
        /*01d8*/ 	.word	0x0000fce0
        /*01dc*/ 	.word	0x00000005
        /*01e0*/ 	.word	0x00000000
        /*01e4*/ 	.short	0x010a
        /*01e6*/ 	.byte	0x3f
	.zero		1


	//   ....[19]....
        /*01e8*/ 	.word	0x0000fd60
        /*01ec*/ 	.word	0x00000007
        /*01f0*/ 	.word	0x00000000
        /*01f4*/ 	.short	0x010a
        /*01f6*/ 	.byte	0x3f
	.zero		1


	//   ....[20]....
        /*01f8*/ 	.word	0x0000fdf0
        /*01fc*/ 	.word	0x00000006
        /*0200*/ 	.word	0x00000000
        /*0204*/ 	.short	0x010a
        /*0206*/ 	.byte	0x3f
	.zero		1


	//   ....[21]....
        /*0208*/ 	.word	0x0000fe80
        /*020c*/ 	.word	0x00000003
        /*0210*/ 	.word	0x00000000
        /*0214*/ 	.short	0x010a
        /*0216*/ 	.byte	0x3f
	.zero		1


	//   ....[22]....
        /*0218*/ 	.word	0x0000fee0
        /*021c*/ 	.word	0x00000003
        /*0220*/ 	.word	0x00000000
        /*0224*/ 	.short	0x010a
        /*0226*/ 	.byte	0x3f
	.zero		1


	//   ....[23]....
        /*0228*/ 	.word	0x0000ff30
        /*022c*/ 	.word	0x00000003
        /*0230*/ 	.word	0x00000000
        /*0234*/ 	.short	0x010a
        /*0236*/ 	.byte	0x3f
	.zero		1


	//   ....[24]....
        /*0238*/ 	.word	0x00010000
        /*023c*/ 	.word	0x0000000d
        /*0240*/ 	.word	0x00000020
        /*0244*/ 	.short	0x010a
        /*0246*/ 	.byte	0x3f
	.zero		1


	//   ....[25]....
        /*0248*/ 	.word	0x000100d0
        /*024c*/ 	.word	0x00000005
        /*0250*/ 	.word	0x00000000
        /*0254*/ 	.short	0x010a
        /*0256*/ 	.byte	0x3f
	.zero		1


	//   ....[26]....
        /*0258*/ 	.word	0x00010120
        /*025c*/ 	.word	0x00000007
        /*0260*/ 	.word	0x00000000
        /*0264*/ 	.short	0x010a
        /*0266*/ 	.byte	0x3f
	.zero		1


	//   ....[27]....
        /*0268*/ 	.word	0x00010170
        /*026c*/ 	.word	0x00000006
        /*0270*/ 	.word	0x00000000
        /*0274*/ 	.short	0x010a
        /*0276*/ 	.byte	0x3f
	.zero		1


	//----- nvinfo : EIATTR_NUM_MBARRIERS
	.align		4
.L_37:
        /*0278*/ 	.byte	0x03, 0x38
        /*027a*/ 	.short	0x000a


	//----- nvinfo : EIATTR_EXIT_INSTR_OFFSETS
	.align		4
        /*027c*/ 	.byte	0x04, 0x1c
        /*027e*/ 	.short	(.L_39 - .L_38)


	//   ....[0]....
.L_38:
        /*0280*/ 	.word	0x00000980


	//   ....[1]....
        /*0284*/ 	.word	0x000011d0


	//   ....[2]....
        /*0288*/ 	.word	0x0000e880


	//   ....[3]....
        /*028c*/ 	.word	0x0000ee10


	//   ....[4]....
        /*0290*/ 	.word	0x0000fed0


	//----- nvinfo : EIATTR_MAX_THREADS
	.align		4
.L_39:
        /*0294*/ 	.byte	0x04, 0x05
        /*0296*/ 	.short	(.L_41 - .L_40)
.L_40:
        /*0298*/ 	.word	0x00000180
        /*029c*/ 	.word	0x00000001
        /*02a0*/ 	.word	0x00000001


	//----- nvinfo : EIATTR_CRS_STACK_SIZE
	.align		4
.L_41:
        /*02a4*/ 	.byte	0x04, 0x1e
        /*02a6*/ 	.short	(.L_43 - .L_42)
.L_42:
        /*02a8*/ 	.word	0x00000000


	//----- nvinfo : EIATTR_CBANK_PARAM_SIZE
	.align		4
.L_43:
        /*02ac*/ 	.byte	0x03, 0x19
        /*02ae*/ 	.short	0x0470


	//----- nvinfo : EIATTR_PARAM_CBANK
	.align		4
        /*02b0*/ 	.byte	0x04, 0x0a
        /*02b2*/ 	.short	(.L_45 - .L_44)
	.align		4
.L_44:
        /*02b4*/ 	.word	index@(.nv.constant0._ZN7cutlass13device_kernelINS_4gemm6kernel13GemmUniversalIN4cute5tupleIJiiiiEEENS1_10collective13CollectiveMmaINS1_34MainloopSm90TmaGmmaWarpSpecializedILi4ENS5_IJNS4_1CILi2EEENSA_ILi1EEESC_EEENS1_35KernelTmaWarpSpecializedCooperativeEEENS5_IJNSA_ILi192EEESG_NSA_ILi64EEEEEENS_6half_tENS5_IJlSC_lEEESJ_SK_NS4_8TiledMMAINS4_8MMA_AtomIJNS4_4SM904GMMA26MMA_64x192x16_F32F16F16_SSILNSO_5MajorE0ELSQ_0ELNSO_7ScaleInE1ELSR_1EEEEEENS4_6LayoutISD_NS5_IJSC_NSA_ILi0EEESV_EEEEENS5_IJNS4_10UnderscoreESY_SY_EEEEENS4_13SM90_TMA_LOADENS4_14ComposedLayoutINS4_7SwizzleILi3ELi4ELi3EEENS4_18smem_ptr_flag_bitsILi16EEENSU_INS5_IJNSA_ILi8EEESH_EEENS5_IJSH_SC_EEEEEEEvNS4_8identityENS4_23SM90_TMA_LOAD_MULTICASTES1B_vS1C_EENS_8epilogue10collective6detail29Sm90TmaWarpSpecializedAdapterINS1G_15DefaultEpilogueISJ_SK_SK_NS1F_6thread17LinearCombinationISJ_Li1EffLNS1K_9ScaleType4KindE0ELNS_15FloatRoundStyleE2ESJ_EENS1_15EpilogueDefaultEEEEEvvEEEEvNT_6ParamsE)
        /*02b8*/ 	.short	0x0210
        /*02ba*/ 	.short	0x0470


	//----- nvinfo : EIATTR_SW_WAR
	.align		4
.L_45:
        /*02bc*/ 	.byte	0x04, 0x36
        /*02be*/ 	.short	(.L_47 - .L_46)
.L_46:
        /*02c0*/ 	.word	0x00000008
.L_47:


//--------------------- .nv.callgraph             --------------------------
	.section	.nv.callgraph,"",@"SHT_CUDA_CALLGRAPH"
	.align	4
	.sectionentsize	8
	.align		4
        /*0000*/ 	.word	0x00000000
	.align		4
        /*0004*/ 	.word	0xffffffff
	.align		4
        /*0008*/ 	.word	index@(_ZN7cutlass13device_kernelINS_4gemm6kernel13GemmUniversalIN4cute5tupleIJiiiiEEENS1_10collective13CollectiveMmaINS1_34MainloopSm90TmaGmmaWarpSpecializedILi4ENS5_IJNS4_1CILi2EEENSA_ILi1EEESC_EEENS1_35KernelTmaWarpSpecializedCooperativeEEENS5_IJNSA_ILi192EEESG_NSA_ILi64EEEEEENS_6half_tENS5_IJlSC_lEEESJ_SK_NS4_8TiledMMAINS4_8MMA_AtomIJNS4_4SM904GMMA26MMA_64x192x16_F32F16F16_SSILNSO_5MajorE0ELSQ_0ELNSO_7ScaleInE1ELSR_1EEEEEENS4_6LayoutISD_NS5_IJSC_NSA_ILi0EEESV_EEEEENS5_IJNS4_10UnderscoreESY_SY_EEEEENS4_13SM90_TMA_LOADENS4_14ComposedLayoutINS4_7SwizzleILi3ELi4ELi3EEENS4_18smem_ptr_flag_bitsILi16EEENSU_INS5_IJNSA_ILi8EEESH_EEENS5_IJSH_SC_EEEEEEEvNS4_8identityENS4_23SM90_TMA_LOAD_MULTICASTES1B_vS1C_EENS_8epilogue10collective6detail29Sm90TmaWarpSpecializedAdapterINS1G_15DefaultEpilogueISJ_SK_SK_NS1F_6thread17LinearCombinationISJ_Li1EffLNS1K_9ScaleType4KindE0ELNS_15FloatRoundStyleE2ESJ_EENS1_15EpilogueDefaultEEEEEvvEEEEvNT_6ParamsE)
	.align		4
        /*000c*/ 	.word	index@(__assertfail)
	.align		4
        /*0010*/ 	.word	0x00000000
	.align		4
        /*0014*/ 	.word	0xfffffffe
	.align		4
        /*0018*/ 	.word	0x00000000
	.align		4
        /*001c*/ 	.word	0xfffffffd
	.align		4
        /*0020*/ 	.word	0x00000000
	.align		4
        /*0024*/ 	.word	0xfffffffc


//--------------------- .nv.constant4             --------------------------
	.section	.nv.constant4,"a",@progbits
	.align	8
	.align		8
.nv.constant4:
        /*0000*/ 	.dword	__assertfail
	.align		8
        /*0008*/ 	.dword	__unnamed_1
	.align		8
        /*0010*/ 	.dword	_ZN40_INTERNAL_a4b34b9b_4_k_cu_6d5d6619_119704cuda3std3__45__cpo5beginE
	.align		8
        /*0018*/ 	.dword	_ZN40_INTERNAL_a4b34b9b_4_k_cu_6d5d6619_119704cuda3std3__45__cpo3endE
	.align		8
        /*0020*/ 	.dword	_ZN40_INTERNAL_a4b34b9b_4_k_cu_6d5d6619_119704cuda3std3__45__cpo6cbeginE
	.align		8
        /*0028*/ 	.dword	_ZN40_INTERNAL_a4b34b9b_4_k_cu_6d5d6619_119704cuda3std3__45__cpo4cendE
	.align		8
        /*0030*/ 	.dword	_ZN40_INTERNAL_a4b34b9b_4_k_cu_6d5d6619_119704cuda3std3__442_GLOBAL__N__a4b34b9b_4_k_cu_6d5d6619_119706ignoreE
	.align		8
        /*0038*/ 	.dword	_ZN40_INTERNAL_a4b34b9b_4_k_cu_6d5d6619_119704cuda3std3__419piecewise_constructE
	.align		8
        /*0040*/ 	.dword	_ZN40_INTERNAL_a4b34b9b_4_k_cu_6d5d6619_119704cuda3std3__48in_placeE
	.align		8
        /*0048*/ 	.dword	_ZN40_INTERNAL_a4b34b9b_4_k_cu_6d5d6619_119704cuda3std6ranges3__45__cpo4swapE
	.align		8
        /*0050*/ 	.dword	_ZN40_INTERNAL_a4b34b9b_4_k_cu_6d5d6619_119704cuda3std6ranges3__45__cpo9iter_moveE
	.align		8
        /*0058*/ 	.dword	_ZN40_INTERNAL_a4b34b9b_4_k_cu_6d5d6619_119704cute7productE
	.align		8
        /*0060*/ 	.dword	_ZN40_INTERNAL_a4b34b9b_4_k_cu_6d5d6619_119704cute1_E
	.align		8
        /*0068*/ 	.dword	$str$22
	.align		8
        /*0070*/ 	.dword	$str$23


//--------------------- .text._ZN7cutlass13device_kernelINS_4gemm6kernel13GemmUniversalIN4cute5tupleIJiiiiEEENS1_10collective13CollectiveMmaINS1_34MainloopSm90TmaGmmaWarpSpecializedILi4ENS5_IJNS4_1CILi2EEENSA_ILi1EEESC_EEENS1_35KernelTmaWarpSpecializedCooperativeEEENS5_IJNSA_ILi192EEESG_NSA_ILi64EEEEEENS_6half_tENS5_IJlSC_lEEESJ_SK_NS4_8TiledMMAINS4_8MMA_AtomIJNS4_4SM904GMMA26MMA_64x192x16_F32F16F16_SSILNSO_5MajorE0ELSQ_0ELNSO_7ScaleInE1ELSR_1EEEEEENS4_6LayoutISD_NS5_IJSC_NSA_ILi0EEESV_EEEEENS5_IJNS4_10UnderscoreESY_SY_EEEEENS4_13SM90_TMA_LOADENS4_14ComposedLayoutINS4_7SwizzleILi3ELi4ELi3EEENS4_18smem_ptr_flag_bitsILi16EEENSU_INS5_IJNSA_ILi8EEESH_EEENS5_IJSH_SC_EEEEEEEvNS4_8identityENS4_23SM90_TMA_LOAD_MULTICASTES1B_vS1C_EENS_8epilogue10collective6detail29Sm90TmaWarpSpecializedAdapterINS1G_15DefaultEpilogueISJ_SK_SK_NS1F_6thread17LinearCombinationISJ_Li1EffLNS1K_9ScaleType4KindE0ELNS_15FloatRoundStyleE2ESJ_EENS1_15EpilogueDefaultEEEEEvvEEEEvNT_6ParamsE --------------------------
	.section	.text._ZN7cutlass13device_kernelINS_4gemm6kernel13GemmUniversalIN4cute5tupleIJiiiiEEENS1_10collective13CollectiveMmaINS1_34MainloopSm90TmaGmmaWarpSpecializedILi4ENS5_IJNS4_1CILi2EEENSA_ILi1EEESC_EEENS1_35KernelTmaWarpSpecializedCooperativeEEENS5_IJNSA_ILi192EEESG_NSA_ILi64EEEEEENS_6half_tENS5_IJlSC_lEEESJ_SK_NS4_8TiledMMAINS4_8MMA_AtomIJNS4_4SM904GMMA26MMA_64x192x16_F32F16F16_SSILNSO_5MajorE0ELSQ_0ELNSO_7ScaleInE1ELSR_1EEEEEENS4_6LayoutISD_NS5_IJSC_NSA_ILi0EEESV_EEEEENS5_IJNS4_10UnderscoreESY_SY_EEEEENS4_13SM90_TMA_LOADENS4_14ComposedLayoutINS4_7SwizzleILi3ELi4ELi3EEENS4_18smem_ptr_flag_bitsILi16EEENSU_INS5_IJNSA_ILi8EEESH_EEENS5_IJSH_SC_EEEEEEEvNS4_8identityENS4_23SM90_TMA_LOAD_MULTICASTES1B_vS1C_EENS_8epilogue10collective6detail29Sm90TmaWarpSpecializedAdapterINS1G_15DefaultEpilogueISJ_SK_SK_NS1F_6thread17LinearCombinationISJ_Li1EffLNS1K_9ScaleType4KindE0ELNS_15FloatRoundStyleE2ESJ_EENS1_15EpilogueDefaultEEEEEvvEEEEvNT_6ParamsE,"ax",@progbits
	.align	128
.text._ZN7cutlass13device_kernelINS_4gemm6kernel13GemmUniversalIN4cute5tupleIJiiiiEEENS1_10collective13CollectiveMmaINS1_34MainloopSm90TmaGmmaWarpSpecializedILi4ENS5_IJNS4_1CILi2EEENSA_ILi1EEESC_EEENS1_35KernelTmaWarpSpecializedCooperativeEEENS5_IJNSA_ILi192EEESG_NSA_ILi64EEEEEENS_6half_tENS5_IJlSC_lEEESJ_SK_NS4_8TiledMMAINS4_8MMA_AtomIJNS4_4SM904GMMA26MMA_64x192x16_F32F16F16_SSILNSO_5MajorE0ELSQ_0ELNSO_7ScaleInE1ELSR_1EEEEEENS4_6LayoutISD_NS5_IJSC_NSA_ILi0EEESV_EEEEENS5_IJNS4_10UnderscoreESY_SY_EEEEENS4_13SM90_TMA_LOADENS4_14ComposedLayoutINS4_7SwizzleILi3ELi4ELi3EEENS4_18smem_ptr_flag_bitsILi16EEENSU_INS5_IJNSA_ILi8EEESH_EEENS5_IJSH_SC_EEEEEEEvNS4_8identityENS4_23SM90_TMA_LOAD_MULTICASTES1B_vS1C_EENS_8epilogue10collective6detail29Sm90TmaWarpSpecializedAdapterINS1G_15DefaultEpilogueISJ_SK_SK_NS1F_6thread17LinearCombinationISJ_Li1EffLNS1K_9ScaleType4KindE0ELNS_15FloatRoundStyleE2ESJ_EENS1_15EpilogueDefaultEEEEEvvEEEEvNT_6ParamsE:
        .type           _ZN7cutlass13device_kernelINS_4gemm6kernel13GemmUniversalIN4cute5tupleIJiiiiEEENS1_10collective13CollectiveMmaINS1_34MainloopSm90TmaGmmaWarpSpecializedILi4ENS5_IJNS4_1CILi2EEENSA_ILi1EEESC_EEENS1_35KernelTmaWarpSpecializedCooperativeEEENS5_IJNSA_ILi192EEESG_NSA_ILi64EEEEEENS_6half_tENS5_IJlSC_lEEESJ_SK_NS4_8TiledMMAINS4_8MMA_AtomIJNS4_4SM904GMMA26MMA_64x192x16_F32F16F16_SSILNSO_5MajorE0ELSQ_0ELNSO_7ScaleInE1ELSR_1EEEEEENS4_6LayoutISD_NS5_IJSC_NSA_ILi0EEESV_EEEEENS5_IJNS4_10UnderscoreESY_SY_EEEEENS4_13SM90_TMA_LOADENS4_14ComposedLayoutINS4_7SwizzleILi3ELi4ELi3EEENS4_18smem_ptr_flag_bitsILi16EEENSU_INS5_IJNSA_ILi8EEESH_EEENS5_IJSH_SC_EEEEEEEvNS4_8identityENS4_23SM90_TMA_LOAD_MULTICASTES1B_vS1C_EENS_8epilogue10collective6detail29Sm90TmaWarpSpecializedAdapterINS1G_15DefaultEpilogueISJ_SK_SK_NS1F_6thread17LinearCombinationISJ_Li1EffLNS1K_9ScaleType4KindE0ELNS_15FloatRoundStyleE2ESJ_EENS1_15EpilogueDefaultEEEEEvvEEEEvNT_6ParamsE,@function
        .size           _ZN7cutlass13device_kernelINS_4gemm6kernel13GemmUniversalIN4cute5tupleIJiiiiEEENS1_10collective13CollectiveMmaINS1_34MainloopSm90TmaGmmaWarpSpecializedILi4ENS5_IJNS4_1CILi2EEENSA_ILi1EEESC_EEENS1_35KernelTmaWarpSpecializedCooperativeEEENS5_IJNSA_ILi192EEESG_NSA_ILi64EEEEEENS_6half_tENS5_IJlSC_lEEESJ_SK_NS4_8TiledMMAINS4_8MMA_AtomIJNS4_4SM904GMMA26MMA_64x192x16_F32F16F16_SSILNSO_5MajorE0ELSQ_0ELNSO_7ScaleInE1ELSR_1EEEEEENS4_6LayoutISD_NS5_IJSC_NSA_ILi0EEESV_EEEEENS5_IJNS4_10UnderscoreESY_SY_EEEEENS4_13SM90_TMA_LOADENS4_14ComposedLayoutINS4_7SwizzleILi3ELi4ELi3EEENS4_18smem_ptr_flag_bitsILi16EEENSU_INS5_IJNSA_ILi8EEESH_EEENS5_IJSH_SC_EEEEEEEvNS4_8identityENS4_23SM90_TMA_LOAD_MULTICASTES1B_vS1C_EENS_8epilogue10collective6detail29Sm90TmaWarpSpecializedAdapterINS1G_15DefaultEpilogueISJ_SK_SK_NS1F_6thread17LinearCombinationISJ_Li1EffLNS1K_9ScaleType4KindE0ELNS_15FloatRoundStyleE2ESJ_EENS1_15EpilogueDefaultEEEEEvvEEEEvNT_6ParamsE,(.L_x_453 - _ZN7cutlass13device_kernelINS_4gemm6kernel13GemmUniversalIN4cute5tupleIJiiiiEEENS1_10collective13CollectiveMmaINS1_34MainloopSm90TmaGmmaWarpSpecializedILi4ENS5_IJNS4_1CILi2EEENSA_ILi1EEESC_EEENS1_35KernelTmaWarpSpecializedCooperativeEEENS5_IJNSA_ILi192EEESG_NSA_ILi64EEEEEENS_6half_tENS5_IJlSC_lEEESJ_SK_NS4_8TiledMMAINS4_8MMA_AtomIJNS4_4SM904GMMA26MMA_64x192x16_F32F16F16_SSILNSO_5MajorE0ELSQ_0ELNSO_7ScaleInE1ELSR_1EEEEEENS4_6LayoutISD_NS5_IJSC_NSA_ILi0EEESV_EEEEENS5_IJNS4_10UnderscoreESY_SY_EEEEENS4_13SM90_TMA_LOADENS4_14ComposedLayoutINS4_7SwizzleILi3ELi4ELi3EEENS4_18smem_ptr_flag_bitsILi16EEENSU_INS5_IJNSA_ILi8EEESH_EEENS5_IJSH_SC_EEEEEEEvNS4_8identityENS4_23SM90_TMA_LOAD_MULTICASTES1B_vS1C_EENS_8epilogue10collective6detail29Sm90TmaWarpSpecializedAdapterINS1G_15DefaultEpilogueISJ_SK_SK_NS1F_6thread17LinearCombinationISJ_Li1EffLNS1K_9ScaleType4KindE0ELNS_15FloatRoundStyleE2ESJ_EENS1_15EpilogueDefaultEEEEEvvEEEEvNT_6ParamsE)
        .other          _ZN7cutlass13device_kernelINS_4gemm6kernel13GemmUniversalIN4cute5tupleIJiiiiEEENS1_10collective13CollectiveMmaINS1_34MainloopSm90TmaGmmaWarpSpecializedILi4ENS5_IJNS4_1CILi2EEENSA_ILi1EEESC_EEENS1_35KernelTmaWarpSpecializedCooperativeEEENS5_IJNSA_ILi192EEESG_NSA_ILi64EEEEEENS_6half_tENS5_IJlSC_lEEESJ_SK_NS4_8TiledMMAINS4_8MMA_AtomIJNS4_4SM904GMMA26MMA_64x192x16_F32F16F16_SSILNSO_5MajorE0ELSQ_0ELNSO_7ScaleInE1ELSR_1EEEEEENS4_6LayoutISD_NS5_IJSC_NSA_ILi0EEESV_EEEEENS5_IJNS4_10UnderscoreESY_SY_EEEEENS4_13SM90_TMA_LOADENS4_14ComposedLayoutINS4_7SwizzleILi3ELi4ELi3EEENS4_18smem_ptr_flag_bitsILi16EEENSU_INS5_IJNSA_ILi8EEESH_EEENS5_IJSH_SC_EEEEEEEvNS4_8identityENS4_23SM90_TMA_LOAD_MULTICASTES1B_vS1C_EENS_8epilogue10collective6detail29Sm90TmaWarpSpecializedAdapterINS1G_15DefaultEpilogueISJ_SK_SK_NS1F_6thread17LinearCombinationISJ_Li1EffLNS1K_9ScaleType4KindE0ELNS_15FloatRoundStyleE2ESJ_EENS1_15EpilogueDefaultEEEEEvvEEEEvNT_6ParamsE,@"STO_CUDA_ENTRY STV_DEFAULT"
_ZN7cutlass13device_kernelINS_4gemm6kernel13GemmUniversalIN4cute5tupleIJiiiiEEENS1_10collective13CollectiveMmaINS1_34MainloopSm90TmaGmmaWarpSpecializedILi4ENS5_IJNS4_1CILi2EEENSA_ILi1EEESC_EEENS1_35KernelTmaWarpSpecializedCooperativeEEENS5_IJNSA_ILi192EEESG_NSA_ILi64EEEEEENS_6half_tENS5_IJlSC_lEEESJ_SK_NS4_8TiledMMAINS4_8MMA_AtomIJNS4_4SM904GMMA26MMA_64x192x16_F32F16F16_SSILNSO_5MajorE0ELSQ_0ELNSO_7ScaleInE1ELSR_1EEEEEENS4_6LayoutISD_NS5_IJSC_NSA_ILi0EEESV_EEEEENS5_IJNS4_10UnderscoreESY_SY_EEEEENS4_13SM90_TMA_LOADENS4_14ComposedLayoutINS4_7SwizzleILi3ELi4ELi3EEENS4_18smem_ptr_flag_bitsILi16EEENSU_INS5_IJNSA_ILi8EEESH_EEENS5_IJSH_SC_EEEEEEEvNS4_8identityENS4_23SM90_TMA_LOAD_MULTICASTES1B_vS1C_EENS_8epilogue10collective6detail29Sm90TmaWarpSpecializedAdapterINS1G_15DefaultEpilogueISJ_SK_SK_NS1F_6thread17LinearCombinationISJ_Li1EffLNS1K_9ScaleType4KindE0ELNS_15FloatRoundStyleE2ESJ_EENS1_15EpilogueDefaultEEEEEvvEEEEvNT_6ParamsE:
[----:B------:R-:W0:Y:S02]  /*0000*/  LDC R1, c[0x0][0x28] ;  /* 0x00000a00ff017b82 */ /* 0x000e240000000800 */
[----:B0-----:R-:W-:Y:S01]  /*0010*/  VIADD R1, R1, 0xfffffff8 ;  /* 0xfffffff801017836 */ /* 0x001fe20000000000 */
[----:B------:R-:W0:Y:S01]  /*0020*/  S2R R4, SR_TID.X ;  /* 0x0000000000047919 */ /* 0x000e220000002100 */
[----:B------:R-:W-:Y:S01]  /*0030*/  ELECT P0, URZ, PT ;  /* 0x00000000003f782f */ /* 0x000fe20003800000 */
[----:B------:R-:W-:Y:S01]  /*0040*/  BSSY B0, `(.L_x_0) ;  /* 0x0000015000007945 */ /* 0x000fe20003800000 */
[--C-:B0-----:R-:W-:Y:S02]  /*0050*/  SHF.R.U32.HI R0, RZ, 0x5, R4.reuse ;  /* 0x00000005ff007819 */ /* 0x101fe40000011604 */
[----:B------:R-:W-:-:S03]  /*0060*/  SHF.R.U32.HI R2, RZ, 0x7, R4 ;  /* 0x00000007ff027819 */ /* 0x000fc60000011604 */
[----:B------:R-:W0:Y:S04]  /*0070*/  SHFL.IDX PT, R3, R0, RZ, 0x1f ;  /* 0x00001fff00037589 */ /* 0x000e2800000e0000 */
[----:B------:R-:W1:Y:S01]  /*0080*/  SHFL.IDX PT, R2, R2, RZ, 0x1f ;  /* 0x00001fff02027589 */ /* 0x000e6200000e0000 */
[----:B0-----:R-:W-:Y:S02]  /*0090*/  R2UR UR4, R3 ;  /* 0x00000000030472ca */ /* 0x001fe400000e0000 */
[----:B-1----:R-:W-:-:S11]  /*00a0*/  R2UR UR6, R2 ;  /* 0x00000000020672ca */ /* 0x002fd600000e0000 */
[----:B------:R-:W-:Y:S02]  /*00b0*/  USHF.R.S32.HI UR5, URZ, 0x1f, UR4 ;  /* 0x0000001f3f057899 */ /* 0x000fe40008011404 */
[----:B------:R-:W-:Y:S02]  /*00c0*/  ISETP.NE.OR P0, PT, RZ, UR4, !P0 ;  /* 0x00000004ff007c0c */ /* 0x000fe4000c705670 */
[----:B------:R-:W-:-:S04]  /*00d0*/  ULEA.HI UR5, UR5, UR4, URZ, 0x2 ;  /* 0x0000000405057291 */ /* 0x000fc8000f8f103f */
[----:B------:R-:W-:-:S04]  /*00e0*/  ULOP3.LUT UR5, UR5, 0xfffffffc, URZ, 0xc0, !UPT ;  /* 0xfffffffc05057892 */ /* 0x000fc8000f8ec03f */
[----:B------:R-:W-:-:S03]  /*00f0*/  UIADD3 UR8, UR4, -UR5, URZ ;  /* 0x8000000504087290 */ /* 0x000fc6000fffe03f */
[----:B------:R-:W-:Y:S09]  /*0100*/  @P0 BRA `(.L_x_1) ;  /* 0x0000000000200947 */ /* 0x000ff20003800000 */
[----:B------:R-:W-:Y:S02]  /*0110*/  ULDC.64 UR4, c[0x0][0x198] ;  /* 0x0000660000047ab9 */ /* 0x000fe40000000a00 */
[----:B------:R-:W-:Y:S02]  /*0120*/  UIADD3 UR10, UP0, UR4, 0xf0, URZ ;  /* 0x000000f0040a7890 */ /* 0x000fe4000ff1e03f */
[----:B------:R-:W-:Y:S02]  /*0130*/  UIADD3 UR4, UP1, UR4, 0x1f0, URZ ;  /* 0x000001f004047890 */ /* 0x000fe4000ff3e03f */
[----:B------:R-:W-:Y:S02]  /*0140*/  UIADD3.X UR11, URZ, UR5, URZ, UP0, !UPT ;  /* 0x000000053f0b7290 */ /* 0x000fe400087fe43f */
[----:B------:R-:W-:-:S07]  /*0150*/  UIADD3.X UR5, URZ, UR5, URZ, UP1, !UPT ;  /* 0x000000053f057290 */ /* 0x000fce0008ffe43f */
[----:B------:R0:W-:Y:S02]  /*0160*/  UTMACCTL.PF [UR10] ;  /* 0x000000000a0079b9 */ /* 0x0001e40008040000 */
[----:B------:R0:W-:Y:S02]  /*0170*/  UTMACCTL.PF [UR4] ;  /* 0x00000000040079b9 */ /* 0x0001e40008040000 */
[----:B0-----:R-:W-:Y:S01]  /*0180*/  NOP ;  /* 0x0000000000007918 */ /* 0x001fe20000000000 */
.L_x_1:
[----:B------:R-:W-:Y:S05]  /*0190*/  BSYNC B0 ;  /* 0x0000000000007941 */ /* 0x000fea0003800000 */
.L_x_0:
[----:B------:R-:W0:Y:S01]  /*01a0*/  SHFL.IDX PT, R2, R0, RZ, 0x1f ;  /* 0x00001fff00027589 */ /* 0x000e2200000e0000 */
[----:B------:R-:W-:Y:S01]  /*01b0*/  UISETP.NE.AND UP0, UPT, UR8, 0x3, UPT ;  /* 0x000000030800788c */ /* 0x000fe2000bf05270 */
[----:B------:R-:W-:Y:S01]  /*01c0*/  ISETP.NE.AND P1, PT, RZ, UR6, PT ;  /* 0x00000006ff007c0c */ /* 0x000fe2000bf25270 */
[----:B------:R-:W-:Y:S02]  /*01d0*/  UIADD3 UR10, UR6, -0x1, URZ ;  /* 0xffffffff060a7890 */ /* 0x000fe4000fffe03f */
[----:B------:R-:W-:Y:S02]  /*01e0*/  UISETP.EQ.OR UP0, UPT, UR8, URZ, !UP0 ;  /* 0x0000003f0800728c */ /* 0x000fe4000c702670 */
[----:B------:R-:W-:Y:S02]  /*01f0*/  UISETP.GE.U32.AND UP1, UPT, UR10, 0x2, UPT ;  /* 0x000000020a00788c */ /* 0x000fe4000bf26070 */
[----:B------:R-:W-:-:S04]  /*0200*/  UISETP.EQ.AND UP0, UPT, UR6, URZ, UP0 ;  /* 0x0000003f0600728c */ /* 0x000fc80008702270 */
[----:B------:R-:W-:-:S04]  /*0210*/  USEL UR40, URZ, 0x1, !UP0 ;  /* 0x000000013f287887 */ /* 0x000fc8000c000000 */
[----:B------:R-:W-:Y:S01]  /*0220*/  USEL UR40, UR40, 0x2, UP1 ;  /* 0x0000000228287887 */ /* 0x000fe20008800000 */
[----:B0-----:R-:W-:-:S13]  /*0230*/  ISETP.NE.AND P0, PT, R2, RZ, PT ;  /* 0x000000ff0200720c */ /* 0x001fda0003f05270 */
[----:B------:R-:W-:Y:S05]  /*0240*/  @P0 BRA `(.L_x_2) ;  /* 0x0000000000580947 */ /* 0x000fea0003800000 */
[----:B------:R-:W0:Y:S01]  /*0250*/  S2UR UR9, SR_CgaCtaId ;  /* 0x00000000000979c3 */ /* 0x000e220000008800 */
[----:B------:R-:W-:Y:S01]  /*0260*/  UMOV UR4, 0x400 ;  /* 0x0000040000047882 */ /* 0x000fe20000000000 */
[----:B------:R-:W-:Y:S01]  /*0270*/  UMOV UR5, 0x1 ;  /* 0x0000000100057882 */ /* 0x000fe20000000000 */
[----:B------:R-:W-:Y:S01]  /*0280*/  UMOV UR6, 0x4 ;  /* 0x0000000400067882 */ /* 0x000fe20000000000 */
[----:B------:R-:W-:Y:S01]  /*0290*/  ELECT P0, URZ, PT ;  /* 0x00000000003f782f */ /* 0x000fe20003800000 */
[----:B------:R-:W-:-:S04]  /*02a0*/  UIADD3 UR6, -UR6, 0x100000, URZ ;  /* 0x0010000006067890 */ /* 0x000fc8000fffe13f */
[----:B------:R-:W-:Y:S02]  /*02b0*/  USHF.L.U32 UR7, UR6, 0xb, URZ ;  /* 0x0000000b06077899 */ /* 0x000fe4000800063f */
[----:B------:R-:W-:Y:S02]  /*02c0*/  USHF.L.U32 UR6, UR6, 0x1, URZ ;  /* 0x0000000106067899 */ /* 0x000fe4000800063f */
[----:B0-----:R-:W-:Y:S02]  /*02d0*/  ULEA UR9, UR9, UR4, 0x18 ;  /* 0x0000000409097291 */ /* 0x001fe4000f8ec03f */
[----:B------:R-:W-:-:S04]  /*02e0*/  UIADD3 UR4, -UR5, 0x100000, URZ ;  /* 0x0010000005047890 */ /* 0x000fc8000fffe13f */
[----:B------:R-:W-:Y:S02]  /*02f0*/  USHF.L.U32 UR5, UR4, 0xb, URZ ;  /* 0x0000000b04057899 */ /* 0x000fe4000800063f */
[----:B------:R-:W-:Y:S01]  /*0300*/  USHF.L.U32 UR4, UR4, 0x1, URZ ;  /* 0x0000000104047899 */ /* 0x000fe2000800063f */
[----:B------:R-:W0:Y:S11]  /*0310*/  FENCE.VIEW.ASYNC.S ;  /* 0x00000000000073c6 */ /* 0x000e360000000000 */
[----:B0-----:R0:W1:Y:S01]  /*0320*/  SYNCS.EXCH.64 URZ, [UR9], UR4 ;  /* 0x00000004093f75b2 */ /* 0x0010620008000100 */
[----:B------:R0:W2:Y:S01]  /*0330*/  SYNCS.EXCH.64 URZ, [UR9+0x20], UR6 ;  /* 0x00002006093f75b2 */ /* 0x0000a20008000100 */
[----:B------:R0:W3:Y:S01]  /*0340*/  SYNCS.EXCH.64 URZ, [UR9+0x8], UR4 ;  /* 0x00000804093f75b2 */ /* 0x0000e20008000100 */
[----:B------:R0:W4:Y:S01]  /*0350*/  SYNCS.EXCH.64 URZ, [UR9+0x28], UR6 ;  /* 0x00002806093f75b2 */ /* 0x0001220008000100 */
[----:B------:R0:W0:Y:S01]  /*0360*/  SYNCS.EXCH.64 URZ, [UR9+0x10], UR4 ;  /* 0x00001004093f75b2 */ /* 0x0000220008000100 */
[----:B------:R0:W0:Y:S01]  /*0370*/  SYNCS.EXCH.64 URZ, [UR9+0x30], UR6 ;  /* 0x00003006093f75b2 */ /* 0x0000220008000100 */
[----:B------:R0:W0:Y:S01]  /*0380*/  SYNCS.EXCH.64 URZ, [UR9+0x18], UR4 ;  /* 0x00001804093f75b2 */ /* 0x0000220008000100 */
[----:B------:R0:W0:Y:S01]  /*0390*/  SYNCS.EXCH.64 URZ, [UR9+0x38], UR6 ;  /* 0x00003806093f75b2 */ /* 0x0000220008000100 */
[----:B------:R-:W-:Y:S01]  /*03a0*/  NOP ;  /* 0x0000000000007918 */ /* 0x000fe20000000000 */
.L_x_2:
[----:B------:R-:W-:Y:S01]  /*03b0*/  SHF.R.S32.HI R3, RZ, 0x1f, R4 ;  /* 0x0000001fff037819 */ /* 0x000fe20000011404 */
[----:B------:R-:W5:Y:S01]  /*03c0*/  SHFL.IDX PT, R0, R0, RZ, 0x1f ;  /* 0x00001fff00007589 */ /* 0x000f6200000e0000 */
[----:B0-----:R-:W0:Y:S01]  /*03d0*/  S2UR UR9, SR_CTAID.X ;  /* 0x00000000000979c3 */ /* 0x001e220000002500 */
[----:B------:R-:W-:Y:S02]  /*03e0*/  ELECT P0, URZ, PT ;  /* 0x00000000003f782f */ /* 0x000fe40003800000 */
[----:B------:R-:W-:Y:S01]  /*03f0*/  LEA.HI R3, R3, R4, RZ, 0x7 ;  /* 0x0000000403037211 */ /* 0x000fe200078f38ff */
[----:B------:R-:W-:Y:S01]  /*0400*/  ULDC UR4, c[0x0][0x150] ;  /* 0x0000540000047ab9 */ /* 0x000fe20000000800 */
[----:B------:R-:W-:Y:S01]  /*0410*/  SHF.R.S32.HI R9, RZ, 0x1f, R2 ;  /* 0x0000001fff097819 */ /* 0x000fe20000011402 */
[----:B------:R-:W-:Y:S01]  /*0420*/  NOP ;  /* 0x0000000000007918 */ /* 0x000fe20000000000 */
[----:B------:R-:W-:Y:S01]  /*0430*/  LOP3.LUT R3, R3, 0xffffff80, RZ, 0xc0, !PT ;  /* 0xffffff8003037812 */ /* 0x000fe200078ec0ff */
[----:B------:R-:W-:Y:S01]  /*0440*/  NOP ;  /* 0x0000000000007918 */ /* 0x000fe20000000000 */
[----:B------:R-:W-:Y:S01]  /*0450*/  LEA.HI R9, R9, R2, RZ, 0x2 ;  /* 0x0000000209097211 */ /* 0x000fe200078f10ff */
[----:B------:R-:W1:Y:S02]  /*0460*/  LDC R8, c[0x0][0x144] ;  /* 0x00005100ff087b82 */ /* 0x000e640000000800 */
[----:B------:R-:W-:Y:S01]  /*0470*/  IMAD.IADD R3, R4, 0x1, -R3 ;  /* 0x0000000104037824 */ /* 0x000fe200078e0a03 */
[----:B------:R-:W-:Y:S01]  /*0480*/  LOP3.LUT R9, R9, 0x3ffffffc, RZ, 0xc0, !PT ;  /* 0x3ffffffc09097812 */ /* 0x000fe200078ec0ff */
[----:B------:R-:W2:Y:S03]  /*0490*/  S2R R4, SR_CTAID.Y ;  /* 0x0000000000047919 */ /* 0x000ea60000002600 */
[----:B------:R-:W-:Y:S01]  /*04a0*/  SHF.R.S32.HI R6, RZ, 0x1f, R3 ;  /* 0x0000001fff067819 */ /* 0x000fe20000011403 */
[----:B------:R-:W-:Y:S01]  /*04b0*/  IMAD.IADD R2, R2, 0x1, -R9 ;  /* 0x0000000102027824 */ /* 0x000fe200078e0a09 */
[----:B------:R-:W3:Y:S02]  /*04c0*/  LDC R13, c[0x0][0x148] ;  /* 0x00005200ff0d7b82 */ /* 0x000ee40000000800 */
[----:B------:R-:W-:-:S02]  /*04d0*/  LEA.HI R6, R6, R3, RZ, 0x3 ;  /* 0x0000000306067211 */ /* 0x000fc400078f18ff */
[----:B-----5:R-:W-:Y:S02]  /*04e0*/  ISETP.NE.OR P0, PT, R0, RZ, !P0 ;  /* 0x000000ff0000720c */ /* 0x020fe40004705670 */
[--C-:B------:R-:W-:Y:S02]  /*04f0*/  SHF.R.S32.HI R0, RZ, 0x3, R6.reuse ;  /* 0x00000003ff007819 */ /* 0x100fe40000011406 */
[----:B------:R-:W-:Y:S02]  /*0500*/  SHF.R.S32.HI R7, RZ, 0x1f, R6 ;  /* 0x0000001fff077819 */ /* 0x000fe40000011406 */
[----:B0-----:R-:W-:Y:S02]  /*0510*/  I2FP.F32.U32 R6, UR9 ;  /* 0x0000000900067c45 */ /* 0x001fe40008201000 */
[----:B------:R-:W-:-:S03]  /*0520*/  LEA.HI R7, R7, R0, RZ, 0x2 ;  /* 0x0000000007077211 */ /* 0x000fc600078f10ff */
[----:B------:R-:W-:Y:S01]  /*0530*/  FMUL R6, R6, UR4 ;  /* 0x0000000406067c20 */ /* 0x000fe20008400000 */
[----:B------:R-:W-:Y:S01]  /*0540*/  LOP3.LUT R7, R7, 0xfffffffc, RZ, 0xc0, !PT ;  /* 0xfffffffc07077812 */ /* 0x000fe200078ec0ff */
[----:B------:R-:W-:Y:S01]  /*0550*/  VOTEU.ALL UP0, P0 ;  /* 0x00000000003f7886 */ /* 0x000fe20000000000 */
[----:B------:R-:W-:Y:S01]  /*0560*/  ULDC UR4, c[0x0][0x154] ;  /* 0x0000550000047ab9 */ /* 0x000fe20000000800 */
[----:B------:R-:W-:Y:S02]  /*0570*/  VOTEU.ALL UP1, P0 ;  /* 0x00000000003f7886 */ /* 0x000fe40000020000 */
[----:B------:R-:W0:Y:S01]  /*0580*/  F2I.U32.TRUNC.NTZ R6, R6 ;  /* 0x0000000600067305 */ /* 0x000e22000020f000 */
[----:B------:R-:W-:Y:S01]  /*0590*/  IMAD.IADD R7, R0, 0x1, -R7 ;  /* 0x0000000100077824 */ /* 0x000fe200078e0a07 */
[----:B------:R-:W5:Y:S01]  /*05a0*/  @!UP0 S2UR UR7, SR_CgaCtaId ;  /* 0x00000000000789c3 */ /* 0x000f620000008800 */
[----:B------:R-:W-:Y:S02]  /*05b0*/  @!UP0 UMOV UR6, 0x400 ;  /* 0x0000040000068882 */ /* 0x000fe40000000000 */
[----:B------:R-:W-:Y:S01]  /*05c0*/  IMAD R2, R2, 0x4, R7 ;  /* 0x0000000402027824 */ /* 0x000fe200078e0207 */
[----:B--2---:R-:W-:-:S04]  /*05d0*/  I2FP.F32.U32 R9, R4 ;  /* 0x0000000400097245 */ /* 0x004fc80000201000 */
[----:B------:R-:W-:Y:S01]  /*05e0*/  LEA.HI R0, R2, R2, RZ, 0x1 ;  /* 0x0000000202007211 */ /* 0x000fe200078f08ff */
[----:B------:R-:W-:Y:S01]  /*05f0*/  FMUL R9, R9, UR4 ;  /* 0x0000000409097c20 */ /* 0x000fe20008400000 */
[----:B------:R-:W-:Y:S02]  /*0600*/  UMOV UR4, 0x20 ;  /* 0x0000002000047882 */ /* 0x000fe40000000000 */
[----:B------:R-:W-:Y:S01]  /*0610*/  LOP3.LUT R7, R0, 0xfffffffe, RZ, 0xc0, !PT ;  /* 0xfffffffe00077812 */ /* 0x000fe200078ec0ff */
[----:B0-----:R-:W-:Y:S01]  /*0620*/  IMAD.MOV R11, RZ, RZ, -R6 ;  /* 0x000000ffff0b7224 */ /* 0x001fe200078e0a06 */
[----:B------:R-:W-:-:S04]  /*0630*/  @!UP0 UIADD3 UR4, -UR4, 0x100000, URZ ;  /* 0x0010000004048890 */ /* 0x000fc8000fffe13f */
[----:B------:R-:W-:Y:S02]  /*0640*/  @!UP0 USHF.L.U32 UR5, UR4, 0xb, URZ ;  /* 0x0000000b04058899 */ /* 0x000fe4000800063f */
[----:B------:R-:W-:Y:S01]  /*0650*/  @!UP0 USHF.L.U32 UR4, UR4, 0x1, URZ ;  /* 0x0000000104048899 */ /* 0x000fe2000800063f */
[----:B------:R-:W0:Y:S01]  /*0660*/  LDC R6, c[0x0][0x140] ;  /* 0x00005000ff067b82 */ /* 0x000e220000000800 */
[----:B------:R-:W-:Y:S01]  /*0670*/  IADD3 R7, R2, -R7, RZ ;  /* 0x8000000702077210 */ /* 0x000fe20007ffe0ff */
[----:B-1----:R-:W-:Y:S01]  /*0680*/  IMAD R0, R8, R11, UR9 ;  /* 0x0000000908007e24 */ /* 0x002fe2000f8e020b */
[----:B------:R-:W1:Y:S04]  /*0690*/  F2I.U32.TRUNC.NTZ R9, R9 ;  /* 0x0000000900097305 */ /* 0x000e68000020f000 */
[----:B------:R-:W-:Y:S01]  /*06a0*/  ISETP.NE.AND P2, PT, R7, R0, PT ;  /* 0x000000000700720c */ /* 0x000fe20003f45270 */
[----:B------:R-:W-:Y:S01]  /*06b0*/  IMAD.SHL.U32 R7, R2, 0x4, RZ ;  /* 0x0000000402077824 */ /* 0x000fe200078e00ff */
[----:B-----5:R-:W-:Y:S01]  /*06c0*/  @!UP0 ULEA UR6, UR7, UR6, 0x18 ;  /* 0x0000000607068291 */ /* 0x020fe2000f8ec03f */
[----:B------:R-:W-:Y:S01]  /*06d0*/  VOTEU.ALL UP0, P0 ;  /* 0x00000000003f7886 */ /* 0x000fe20000000000 */
[----:B------:R-:W-:-:S02]  /*06e0*/  LOP3.LUT P0, RZ, R3, 0x7, RZ, 0xc0, !PT ;  /* 0x0000000703ff7812 */ /* 0x000fc4000780c0ff */
[----:B------:R-:W-:Y:S01]  /*06f0*/  LOP3.LUT R16, R2, 0xc, R7, 0x78, !PT ;  /* 0x0000000c02107812 */ /* 0x000fe200078e7807 */
[----:B-1----:R-:W-:-:S03]  /*0700*/  IMAD.MOV R14, RZ, RZ, -R9 ;  /* 0x000000ffff0e7224 */ /* 0x002fc600078e0a09 */
[----:B------:R-:W-:-:S03]  /*0710*/  ISETP.LT.U32.AND P0, PT, R16, 0x2, !P0 ;  /* 0x000000021000780c */ /* 0x000fc60004701070 */
[----:B------:R-:W-:Y:S01]  /*0720*/  @P2 LEA.HI R2, R16, R16, RZ, 0x1 ;  /* 0x0000001010022211 */ /* 0x000fe200078f08ff */
[----:B---3--:R-:W-:Y:S01]  /*0730*/  IMAD R7, R13, R14, R4 ;  /* 0x0000000e0d077224 */ /* 0x008fe200078e0204 */
[----:B------:R-:W1:Y:S02]  /*0740*/  FENCE.VIEW.ASYNC.S ;  /* 0x00000000000073c6 */ /* 0x000e640000000000 */
[----:B-1----:R1:W2:Y:S01]  /*0750*/  @!UP0 SYNCS.EXCH.64 URZ, [UR6+0x50], UR4 ;  /* 0x00005004063f85b2 */ /* 0x0022a20008000100 */
[----:B0-----:R-:W-:Y:S02]  /*0760*/  ISETP.EQ.U32.AND P4, PT, R6, 0x1, PT ;  /* 0x000000010600780c */ /* 0x001fe40003f82070 */
[----:B------:R-:W-:Y:S02]  /*0770*/  @P2 SHF.R.S32.HI R2, RZ, 0x1, R2 ;  /* 0x00000001ff022819 */ /* 0x000fe40000011402 */
[----:B------:R-:W-:Y:S02]  /*0780*/  SEL R3, RZ, 0x1, !P0 ;  /* 0x00000001ff037807 */ /* 0x000fe40004000000 */
[----:B------:R-:W-:Y:S01]  /*0790*/  @P2 ISETP.NE.AND P3, PT, R2, R7, PT ;  /* 0x000000070200220c */ /* 0x000fe20003f65270 */
[----:B------:R-:W-:-:S03]  /*07a0*/  IMAD.MOV.U32 R2, RZ, RZ, 0x1 ;  /* 0x00000001ff027424 */ /* 0x000fc600078e00ff */
[----:B------:R-:W-:-:S04]  /*07b0*/  @P2 SEL R2, RZ, 0x1, P3 ;  /* 0x00000001ff022807 */ /* 0x000fc80001800000 */
[----:B------:R-:W-:Y:S01]  /*07c0*/  LOP3.LUT R2, R2, R3, RZ, 0xc0, !PT ;  /* 0x0000000302027212 */ /* 0x000fe200078ec0ff */
[----:B------:R1:W0:Y:S01]  /*07d0*/  @!UP1 SYNCS.EXCH.64 URZ, [UR6+0x58], UR4 ;  /* 0x00005804063f95b2 */ /* 0x0002220008000100 */
[----:B------:R-:W-:Y:S01]  /*07e0*/  NOP ;  /* 0x0000000000007918 */ /* 0x000fe20000000000 */
[----:B-12---:R-:W-:Y:S05]  /*07f0*/  @!P4 BRA `(.L_x_3) ;  /* 0x000000000008c947 */ /* 0x006fea0003800000 */
[----:B0---4-:R-:W-:Y:S01]  /*0800*/  UCGABAR_ARV ;  /* 0x00000000000079c7 */ /* 0x011fe20008000000 */
[----:B------:R-:W-:Y:S05]  /*0810*/  BRA `(.L_x_4) ;  /* 0x0000000000047947 */ /* 0x000fea0003800000 */
.L_x_3:
[----:B0---4-:R-:W-:Y:S01]  /*0820*/  NOP ;  /* 0x0000000000007918 */ /* 0x011fe20000000000 */
.L_x_4:
[----:B------:R-:W0:Y:S01]  /*0830*/  LDC R3, c[0x0][0x65c] ;  /* 0x00019700ff037b82 */ /* 0x000e220000000800 */
[----:B------:R-:W-:Y:S02]  /*0840*/  IMAD.U32 R6, RZ, RZ, UR9 ;  /* 0x00000009ff067e24 */ /* 0x000fe4000f8e00ff */
[----:B------:R-:W-:Y:S01]  /*0850*/  IMAD.MOV.U32 R7, RZ, RZ, RZ ;  /* 0x000000ffff077224 */ /* 0x000fe200078e00ff */
[----:B0-----:R-:W-:-:S13]  /*0860*/  ISETP.NE.AND P2, PT, R3, 0x1, PT ;  /* 0x000000010300780c */ /* 0x001fda0003f45270 */
[----:B------:R-:W0:Y:S01]  /*0870*/  @P2 LDC R19, c[0x0][0x10] ;  /* 0x00000400ff132b82 */ /* 0x000e220000000800 */
[----:B------:R-:W-:Y:S01]  /*0880*/  @P2 IMAD.MOV.U32 R5, RZ, RZ, RZ ;  /* 0x000000ffff052224 */ /* 0x000fe200078e00ff */
[----:B------:R-:W-:-:S06]  /*0890*/  @P2 MOV R17, RZ ;  /* 0x000000ff00112202 */ /* 0x000fcc0000000f00 */
[----:B------:R-:W1:Y:S01]  /*08a0*/  @!P2 LDC R3, c[0x0][0xc] ;  /* 0x00000300ff03ab82 */ /* 0x000e620000000800 */
[----:B0-----:R-:W-:-:S04]  /*08b0*/  @P2 IMAD.WIDE.U32 R18, R19, UR9, R4 ;  /* 0x0000000913122c25 */ /* 0x001fc8000f8e0004 */
[----:B------:R-:W-:Y:S02]  /*08c0*/  @P2 IMAD.IADD R17, R19, 0x1, R17 ;  /* 0x0000000113112824 */ /* 0x000fe400078e0211 */
[----:B-1----:R-:W-:-:S04]  /*08d0*/  @!P2 IMAD.WIDE.U32 R6, R4, R3, R6 ;  /* 0x000000030406a225 */ /* 0x002fc800078e0006 */
[----:B------:R-:W-:Y:S02]  /*08e0*/  @!P2 IMAD.MOV.U32 R18, RZ, RZ, R6 ;  /* 0x000000ffff12a224 */ /* 0x000fe400078e0006 */
[----:B------:R-:W-:Y:S01]  /*08f0*/  @!P2 IMAD.MOV.U32 R17, RZ, RZ, R7 ;  /* 0x000000ffff11a224 */ /* 0x000fe200078e0007 */
[----:B------:R-:W-:Y:S06]  /*0900*/  @!P4 BRA `(.L_x_5) ;  /* 0x00000000000cc947 */ /* 0x000fec0003800000 */
[----:B------:R-:W-:Y:S01]  /*0910*/  UCGABAR_WAIT ;  /* 0x0000000000007dc7 */ /* 0x000fe20008000000 */
[----:B------:R-:W-:Y:S01]  /*0920*/  CCTL.IVALL ;  /* 0x00000000ff00798f */ /* 0x000fe20002000000 */
[----:B------:R-:W-:Y:S05]  /*0930*/  BRA `(.L_x_6) ;  /* 0x0000000000047947 */ /* 0x000fea0003800000 */
.L_x_5:
[----:B------:R-:W-:Y:S06]  /*0940*/  BAR.SYNC.DEFER_BLOCKING 0x0 ;  /* 0x0000000000007b1d */ /* 0x000fec0000010000 */
.L_x_6:
[----:B------:R-:W-:Y:S05]  /*0950*/  @!P1 BRA `(.L_x_7) ;  /* 0x000000dc00cc9947 */ /* 0x000fea0003800000 */
[----:B------:R-:W-:-:S06]  /*0960*/  UISETP.GT.U32.AND UP0, UPT, UR10, 0x1, UPT ;  /* 0x000000010a00788c */ /* 0x000fcc000bf04070 */
[----:B------:R-:W-:-:S13]  /*0970*/  PLOP3.LUT P0, PT, PT, PT, UP0, 0x80, 0x0 ;  /* 0x000000000000781c */ /* 0x000fda0003f0f008 */
[----:B------:R-:W-:Y:S05]  /*0980*/  @P0 EXIT ;  /* 0x000000000000094d */ /* 0x000fea0003800000 */
[----:B------:R-:W-:Y:S01]  /*0990*/  MOV R6, 0xffffffff ;  /* 0xffffffff00067802 */ /* 0x000fe20000000f00 */
[----:B------:R-:W-:Y:S01]  /*09a0*/  ULDC.64 UR4, c[0x0][0x650] ;  /* 0x0001940000047ab9 */ /* 0x000fe20000000a00 */
[----:B------:R-:W-:Y:S01]  /*09b0*/  UMOV UR42, 0xffffffff ;  /* 0xffffffff002a7882 */ /* 0x000fe20000000000 */
[----:B------:R-:W-:Y:S01]  /*09c0*/  ISETP.GE.U32.AND P0, PT, R18, UR4, PT ;  /* 0x0000000412007c0c */ /* 0x000fe2000bf06070 */
[----:B------:R-:W-:Y:S01]  /*09d0*/  IMAD.MOV.U32 R23, RZ, RZ, -0x1 ;  /* 0xffffffffff177424 */ /* 0x000fe200078e00ff */
[----:B------:R0:W-:Y:S01]  /*09e0*/  STL [R1], R6 ;  /* 0x0000000601007387 */ /* 0x0001e20000100800 */
[----:B------:R-:W-:Y:S02]  /*09f0*/  PRMT R3, RZ, 0x7610, R3 ;  /* 0x00007610ff037816 */ /* 0x000fe40000000003 */
[----:B------:R-:W-:-:S13]  /*0a00*/  ISETP.GE.U32.AND.EX P0, PT, R17, UR5, PT, P0 ;  /* 0x0000000511007c0c */ /* 0x000fda000bf06100 */
[----:B0-----:R-:W-:Y:S05]  /*0a10*/  @P0 BRA `(.L_x_8) ;  /* 0x0000000400340947 */ /* 0x001fea0003800000 */
[----:B------:R-:W0:Y:S01]  /*0a20*/  LDC.64 R20, c[0x0][0x628] ;  /* 0x00018a00ff147b82 */ /* 0x000e220000000a00 */
[----:B------:R-:W-:Y:S02]  /*0a30*/  IMAD.MOV.U32 R6, RZ, RZ, R18 ;  /* 0x000000ffff067224 */ /* 0x000fe400078e0012 */
[----:B------:R-:W-:-:S05]  /*0a40*/  IMAD.MOV.U32 R7, RZ, RZ, R17 ;  /* 0x000000ffff077224 */ /* 0x000fca00078e0011 */
[----:B------:R-:W1:Y:S08]  /*0a50*/  LDC R12, c[0x0][0x630] ;  /* 0x00018c00ff0c7b82 */ /* 0x000e700000000800 */
[----:B------:R-:W2:Y:S01]  /*0a60*/  LDC.64 R22, c[0x0][0x620] ;  /* 0x00018800ff167b82 */ /* 0x000ea20000000a00 */
[----:B0-----:R-:W-:-:S04]  /*0a70*/  ISETP.NE.U32.AND P0, PT, R20, RZ, PT ;  /* 0x000000ff1400720c */ /* 0x001fc80003f05070 */
[----:B------:R-:W-:-:S13]  /*0a80*/  ISETP.NE.AND.EX P0, PT, R21, RZ, PT, P0 ;  /* 0x000000ff1500720c */ /* 0x000fda0003f05300 */
[----:B-12---:R-:W-:Y:S05]  /*0a90*/  @!P0 BRA `(.L_x_9) ;  /* 0x0000000000288947 */ /* 0x006fea0003800000 */
[----:B------:R-:W0:Y:S02]  /*0aa0*/  LDC R3, c[0x0][0x634] ;  /* 0x00018d00ff037b82 */ /* 0x000e240000000800 */
[----:B0-----:R-:W-:-:S05]  /*0ab0*/  IADD3 R3, P0, R18, R3, RZ ;  /* 0x0000000312037210 */ /* 0x001fca0007f1e0ff */
[----:B------:R-:W-:-:S04]  /*0ac0*/  IMAD.X R15, RZ, RZ, R17, P0 ;  /* 0x000000ffff0f7224 */ /* 0x000fc800000e0611 */
[----:B------:R-:W-:-:S04]  /*0ad0*/  IMAD.WIDE.U32 R6, R15, R20, RZ ;  /* 0x000000140f067225 */ /* 0x000fc800078e00ff */
[----:B------:R-:W-:-:S04]  /*0ae0*/  IMAD.WIDE.U32 R8, P0, R3, R21, R6 ;  /* 0x0000001503087225 */ /* 0x000fc80007800006 */
[----:B------:R-:W-:-:S04]  /*0af0*/  IMAD.WIDE.U32 R6, R3, R20, RZ ;  /* 0x0000001403067225 */ /* 0x000fc800078e00ff */
[----:B------:R-:W-:Y:S01]  /*0b00*/  IMAD.X R11, RZ, RZ, RZ, P0 ;  /* 0x000000ffff0b7224 */ /* 0x000fe200000e06ff */
[----:B------:R-:W-:Y:S01]  /*0b10*/  IADD3 RZ, P0, R7, R8, RZ ;  /* 0x0000000807ff7210 */ /* 0x000fe20007f1e0ff */
[----:B------:R-:W-:-:S04]  /*0b20*/  IMAD.MOV.U32 R10, RZ, RZ, R9 ;  /* 0x000000ffff0a7224 */ /* 0x000fc800078e0009 */
[----:B------:R-:W-:-:S08]  /*0b30*/  IMAD.WIDE.U32.X R6, R15, R21, R10, P0 ;  /* 0x000000150f067225 */ /* 0x000fd000000e040a */
.L_x_9:
[----:B------:R-:W0:Y:S01]  /*0b40*/  LDC.64 R26, c[0x0][0x640] ;  /* 0x00019000ff1a7b82 */ /* 0x000e220000000a00 */
[-C--:B------:R-:W-:Y:S01]  /*0b50*/  SHF.R.U64 R28, R6, R12.reuse, R7 ;  /* 0x0000000c061c7219 */ /* 0x080fe20000001207 */
[----:B------:R-:W-:Y:S01]  /*0b60*/  IMAD.MOV.U32 R19, RZ, RZ, R17 ;  /* 0x000000ffff137224 */ /* 0x000fe200078e0011 */
[----:B------:R-:W-:Y:S01]  /*0b70*/  SHF.R.U32.HI R3, RZ, R12, R7 ;  /* 0x0000000cff037219 */ /* 0x000fe20000011607 */
[----:B------:R-:W-:Y:S01]  /*0b80*/  IMAD R25, R13, R14, R4 ;  /* 0x0000000e0d197224 */ /* 0x000fe200078e0204 */
[----:B------:R-:W-:Y:S01]  /*0b90*/  IADD3 R5, P0, RZ, -R28, RZ ;  /* 0x8000001cff057210 */ /* 0x000fe20007f1e0ff */
[----:B------:R-:W-:Y:S02]  /*0ba0*/  IMAD.MOV.U32 R13, RZ, RZ, 0x1 ;  /* 0x00000001ff0d7424 */ /* 0x000fe400078e00ff */
[----:B------:R-:W1:Y:S01]  /*0bb0*/  LDC R10, c[0x0][0x618] ;  /* 0x00018600ff0a7b82 */ /* 0x000e620000000800 */
[----:B------:R-:W-:Y:S01]  /*0bc0*/  IADD3.X R3, RZ, ~R3, RZ, P0, !PT ;  /* 0x80000003ff037210 */ /* 0x000fe200007fe4ff */
[----:B------:R-:W-:-:S04]  /*0bd0*/  IMAD.WIDE.U32 R6, R5, R22, R18 ;  /* 0x0000001605067225 */ /* 0x000fc800078e0012 */
[----:B------:R-:W-:Y:S02]  /*0be0*/  IMAD R8, R3, R22, RZ ;  /* 0x0000001603087224 */ /* 0x000fe400078e02ff */
[----:B------:R-:W2:Y:S01]  /*0bf0*/  LDC R20, c[0x0][0x608] ;  /* 0x00018200ff147b82 */ /* 0x000ea20000000800 */
[----:B------:R-:W-:Y:S02]  /*0c00*/  IMAD.MOV.U32 R3, RZ, RZ, -0x1 ;  /* 0xffffffffff037424 */ /* 0x000fe400078e00ff */
[----:B------:R-:W-:-:S04]  /*0c10*/  IMAD R5, R5, R23, R8 ;  /* 0x0000001705057224 */ /* 0x000fc800078e0208 */
[----:B------:R-:W-:Y:S01]  /*0c20*/  IMAD.IADD R5, R7, 0x1, R5 ;  /* 0x0000000107057824 */ /* 0x000fe200078e0205 */
[----:B------:R-:W3:Y:S01]  /*0c30*/  LDC R24, c[0x0][0x658] ;  /* 0x00019600ff187b82 */ /* 0x000ee20000000800 */
[----:B0-----:R-:W-:-:S04]  /*0c40*/  ISETP.NE.U32.AND P0, PT, R26, RZ, PT ;  /* 0x000000ff1a00720c */ /* 0x001fc80003f05070 */
[----:B------:R-:W-:-:S03]  /*0c50*/  ISETP.NE.AND.EX P0, PT, R27, RZ, PT, P0 ;  /* 0x000000ff1b00720c */ /* 0x000fc60003f05300 */
[----:B------:R-:W0:Y:S01]  /*0c60*/  LDC R22, c[0x0][0x600] ;  /* 0x00018000ff167b82 */ /* 0x000e220000000800 */
[-CC-:B-1----:R-:W-:Y:S02]  /*0c70*/  SHF.R.U64 R12, R6, R10.reuse, R5.reuse ;  /* 0x0000000a060c7219 */ /* 0x182fe40000001205 */
[----:B------:R-:W-:-:S05]  /*0c80*/  SHF.R.U32.HI R5, RZ, R10, R5 ;  /* 0x0000000aff057219 */ /* 0x000fca0000011605 */
[----:B------:R-:W1:Y:S01]  /*0c90*/  LDC R15, c[0x0][0x648] ;  /* 0x00019200ff0f7b82 */ /* 0x000e620000000800 */
[-CC-:B--2---:R-:W-:Y:S02]  /*0ca0*/  SHF.R.U64 R23, R12, R20.reuse, R5.reuse ;  /* 0x000000140c177219 */ /* 0x184fe40000001205 */
[----:B------:R-:W-:-:S05]  /*0cb0*/  SHF.R.U32.HI R5, RZ, R20, R5 ;  /* 0x00000014ff057219 */ /* 0x000fca0000011605 */
[----:B------:R-:W2:Y:S01]  /*0cc0*/  LDC R19, c[0x0][0x638] ;  /* 0x00018e00ff137b82 */ /* 0x000ea20000000800 */
[-CC-:B---3--:R-:W-:Y:S02]  /*0cd0*/  SHF.R.U64 R14, R23, R24.reuse, R5.reuse ;  /* 0x00000018170e7219 */ /* 0x188fe40000001205 */
[-C--:B------:R-:W-:Y:S02]  /*0ce0*/  SHF.L.U32 R3, R3, R24.reuse, RZ ;  /* 0x0000001803037219 */ /* 0x080fe400000006ff */
[----:B------:R-:W-:Y:S01]  /*0cf0*/  SHF.R.U32.HI R5, RZ, R24, R5 ;  /* 0x00000018ff057219 */ /* 0x000fe20000011605 */
[----:B------:R-:W-:Y:S01]  /*0d00*/  IMAD.MOV.U32 R4, RZ, RZ, R14 ;  /* 0x000000ffff047224 */ /* 0x000fe200078e000e */
[----:B------:R-:W-:Y:S01]  /*0d10*/  LOP3.LUT R10, RZ, R3, RZ, 0x33, !PT ;  /* 0x00000003ff0a7212 */ /* 0x000fe200078e33ff */
[----:B------:R-:W3:Y:S01]  /*0d20*/  LDC R21, c[0x0][0x610] ;  /* 0x00018400ff157b82 */ /* 0x000ee20000000800 */
[----:B------:R-:W-:Y:S05]  /*0d30*/  @!P0 BRA `(.L_x_10) ;  /* 0x0000000000288947 */ /* 0x000fea0003800000 */
[----:B------:R-:W4:Y:S02]  /*0d40*/  LDC R3, c[0x0][0x64c] ;  /* 0x00019300ff037b82 */ /* 0x000f240000000800 */
[----:B----4-:R-:W-:-:S04]  /*0d50*/  IADD3 R3, P0, R14, R3, RZ ;  /* 0x000000030e037210 */ /* 0x010fc80007f1e0ff */
[----:B------:R-:W-:-:S05]  /*0d60*/  IADD3.X R11, RZ, R5, RZ, P0, !PT ;  /* 0x00000005ff0b7210 */ /* 0x000fca00007fe4ff */
[----:B------:R-:W-:-:S04]  /*0d70*/  IMAD.WIDE.U32 R4, R11, R26, RZ ;  /* 0x0000001a0b047225 */ /* 0x000fc800078e00ff */
[----:B------:R-:W-:-:S04]  /*0d80*/  IMAD.WIDE.U32 R6, P0, R3, R27, R4 ;  /* 0x0000001b03067225 */ /* 0x000fc80007800004 */
[----:B------:R-:W-:-:S04]  /*0d90*/  IMAD.WIDE.U32 R4, R3, R26, RZ ;  /* 0x0000001a03047225 */ /* 0x000fc800078e00ff */
[----:B------:R-:W-:Y:S01]  /*0da0*/  IMAD.X R9, RZ, RZ, RZ, P0 ;  /* 0x000000ffff097224 */ /* 0x000fe200000e06ff */
[----:B------:R-:W-:Y:S01]  /*0db0*/  IADD3 RZ, P0, R5, R6, RZ ;  /* 0x0000000605ff7210 */ /* 0x000fe20007f1e0ff */
[----:B------:R-:W-:-:S04]  /*0dc0*/  IMAD.MOV.U32 R8, RZ, RZ, R7 ;  /* 0x000000ffff087224 */ /* 0x000fc800078e0007 */
[----:B------:R-:W-:-:S08]  /*0dd0*/  IMAD.WIDE.U32.X R4, R11, R27, R8, P0 ;  /* 0x0000001b0b047225 */ /* 0x000fd000000e0408 */
.L_x_10:
[----:B-1----:R-:W-:Y:S01]  /*0de0*/  SHF.R.U64 R4, R4, R15, R5 ;  /* 0x0000000f04047219 */ /* 0x002fe20000001205 */
[----:B0-----:R-:W-:Y:S01]  /*0df0*/  VIADD R5, R22, 0xffffffff ;  /* 0xffffffff16057836 */ /* 0x001fe20000000000 */
[----:B------:R-:W-:Y:S02]  /*0e00*/  SHF.L.U32 R3, R13, R24, RZ ;  /* 0x000000180d037219 */ /* 0x000fe400000006ff */
[----:B------:R-:W-:Y:S01]  /*0e10*/  LOP3.LUT R10, R23, R10, RZ, 0xc0, !PT ;  /* 0x0000000a170a7212 */ /* 0x000fe200078ec0ff */
[----:B------:R-:W-:Y:S01]  /*0e20*/  IMAD.MOV R6, RZ, RZ, -R4 ;  /* 0x000000ffff067224 */ /* 0x000fe200078e0a04 */
[----:B------:R-:W-:Y:S02]  /*0e30*/  LOP3.LUT R12, R12, R5, RZ, 0xc0, !PT ;  /* 0x000000050c0c7212 */ /* 0x000fe400078ec0ff */
[----:B------:R-:W-:Y:S01]  /*0e40*/  SEL R0, R0, R25, !P2 ;  /* 0x0000001900007207 */ /* 0x000fe20005000000 */
[----:B------:R-:W-:Y:S01]  /*0e50*/  IMAD R5, R3, R4, R10 ;  /* 0x0000000403057224 */ /* 0x000fe200078e020a */
[----:B------:R-:W-:Y:S01]  /*0e60*/  R2UR UR42, R28 ;  /* 0x000000001c2a72ca */ /* 0x000fe200000e0000 */
[----:B--2---:R-:W-:-:S02]  /*0e70*/  IMAD R3, R6, R19, R14 ;  /* 0x0000001306037224 */ /* 0x004fc400078e020e */
[----:B---3--:R-:W-:Y:S02]  /*0e80*/  IMAD R0, R5, R21, R0 ;  /* 0x0000001505007224 */ /* 0x008fe400078e0200 */
[----:B------:R-:W-:Y:S02]  /*0e90*/  IMAD R3, R3, R22, R12 ;  /* 0x0000001603037224 */ /* 0x000fe400078e020c */
[----:B------:R-:W-:-:S03]  /*0ea0*/  IMAD.MOV.U32 R4, RZ, RZ, 0x1 ;  /* 0x00000001ff047424 */ /* 0x000fc600078e00ff */
[----:B------:R-:W-:Y:S02]  /*0eb0*/  SEL R5, R3, R0, !P2 ;  /* 0x0000000003057207 */ /* 0x000fe40005000000 */
[----:B------:R-:W-:Y:S02]  /*0ec0*/  SEL R23, R0, R3, !P2 ;  /* 0x0000000300177207 */ /* 0x000fe40005000000 */
[----:B------:R-:W-:Y:S01]  /*0ed0*/  PRMT R3, R4, 0x7610, R3 ;  /* 0x0000761004037816 */ /* 0x000fe20000000003 */
[----:B------:R0:W-:Y:S06]  /*0ee0*/  STL [R1], R5 ;  /* 0x0000000501007387 */ /* 0x0001ec0000100800 */
.L_x_8:
[----:B------:R-:W-:-:S08]  /*0ef0*/  NOP ;  /* 0x0000000000007918 */ /* 0x000fd00000000000 */
[----:B------:R-:W1:Y:S02]  /*0f00*/  USETMAXREG.TRY_ALLOC.CTAPOOL UP0, 0xe8 ;  /* 0x000000e8000079c8 */ /* 0x000e640008000600 */
[----:B-1----:R-:W-:-:S13]  /*0f10*/  PLOP3.LUT P0, PT, PT, PT, UP0, 0x80, 0x0 ;  /* 0x000000000000781c */ /* 0x002fda0003f0f008 */
[----:B------:R-:W-:Y:S05]  /*0f20*/  @!P0 BRA `(.L_x_8) ;  /* 0xfffffffc00f08947 */ /* 0x000fea000383ffff */
[----:B------:R-:W-:Y:S01]  /*0f30*/  ULDC.64 UR4, c[0x0][0x598] ;  /* 0x0001660000047ab9 */ /* 0x000fe20000000a00 */
[----:B------:R-:W-:Y:S01]  /*0f40*/  ULDC.64 UR36, c[0x0][0x208] ;  /* 0x0000820000247ab9 */ /* 0x000fe20000000a00 */
[----:B------:R-:W-:-:S04]  /*0f50*/  ISETP.NE.U32.AND P0, PT, RZ, UR4, PT ;  /* 0x00000004ff007c0c */ /* 0x000fc8000bf05070 */
[----:B------:R-:W-:-:S13]  /*0f60*/  ISETP.NE.AND.EX P0, PT, RZ, UR5, PT, P0 ;  /* 0x00000005ff007c0c */ /* 0x000fda000bf05300 */
[----:B------:R-:W-:Y:S05]  /*0f70*/  @!P0 BRA `(.L_x_11) ;  /* 0x00000000001c8947 */ /* 0x000fea0003800000 */
[----:B0-----:R-:W0:Y:S02]  /*0f80*/  LDC.64 R4, c[0x0][0x598] ;  /* 0x00016600ff047b82 */ /* 0x001e240000000a00 */
[----:B0-----:R-:W2:Y:S02]  /*0f90*/  LDG.E.64 R4, desc[UR36][R4.64] ;  /* 0x0000002404047981 */ /* 0x001ea4000c1e1b00 */
[----:B--2---:R-:W-:-:S04]  /*0fa0*/  ISETP.NE.U32.AND P0, PT, R4, RZ, PT ;  /* 0x000000ff0400720c */ /* 0x004fc80003f05070 */
[----:B------:R-:W-:-:S13]  /*0fb0*/  ISETP.NE.AND.EX P0, PT, R5, RZ, PT, P0 ;  /* 0x000000ff0500720c */ /* 0x000fda0003f05300 */
[----:B------:R-:W-:Y:S05]  /*0fc0*/  @!P0 BRA `(.L_x_11) ;  /* 0x0000000000088947 */ /* 0x000fea0003800000 */
[----:B------:R0:W5:Y:S01]  /*0fd0*/  LD.E R19, desc[UR36][R4.64] ;  /* 0x0000002404137980 */ /* 0x000162000c101900 */
[----:B------:R-:W-:Y:S05]  /*0fe0*/  BRA `(.L_x_12) ;  /* 0x0000000000247947 */ /* 0x000fea0003800000 */
.L_x_11:
[----:B------:R-:W-:Y:S02]  /*0ff0*/  ULDC.64 UR4, c[0x0][0x588] ;  /* 0x0001620000047ab9 */ /* 0x000fe40000000a00 */
[----:B------:R-:W-:-:S04]  /*1000*/  ISETP.NE.U32.AND P0, PT, RZ, UR4, PT ;  /* 0x00000004ff007c0c */ /* 0x000fc8000bf05070 */
[----:B------:R-:W-:-:S13]  /*1010*/  ISETP.NE.AND.EX P0, PT, RZ, UR5, PT, P0 ;  /* 0x00000005ff007c0c */ /* 0x000fda000bf05300 */
[----:B------:R-:W-:Y:S05]  /*1020*/  @!P0 BRA `(.L_x_13) ;  /* 0x00000000000c8947 */ /* 0x000fea0003800000 */
[----:B0-----:R-:W0:Y:S02]  /*1030*/  LDC.64 R4, c[0x0][0x588] ;  /* 0x00016200ff047b82 */ /* 0x001e240000000a00 */
[----:B0-----:R1:W5:Y:S01]  /*1040*/  LDG.E R19, desc[UR36][R4.64] ;  /* 0x0000002404137981 */ /* 0x001362000c1e1900 */
[----:B------:R-:W-:Y:S05]  /*1050*/  BRA `(.L_x_12) ;  /* 0x0000000000087947 */ /* 0x000fea0003800000 */
.L_x_13:
[----:B------:R-:W-:Y:S02]  /*1060*/  ULDC UR4, c[0x0][0x580] ;  /* 0x0001600000047ab9 */ /* 0x000fe40000000800 */
[----:B------:R-:W-:-:S07]  /*1070*/  MOV R19, UR4 ;  /* 0x0000000400137c02 */ /* 0x000fce0008000f00 */
.L_x_12:
[----:B------:R-:W-:Y:S02]  /*1080*/  ULDC.64 UR4, c[0x0][0x5a0] ;  /* 0x0001680000047ab9 */ /* 0x000fe40000000a00 */
[----:B------:R-:W-:-:S04]  /*1090*/  ISETP.NE.U32.AND P0, PT, RZ, UR4, PT ;  /* 0x00000004ff007c0c */ /* 0x000fc8000bf05070 */
[----:B------:R-:W-:-:S13]  /*10a0*/  ISETP.NE.AND.EX P0, PT, RZ, UR5, PT, P0 ;  /* 0x00000005ff007c0c */ /* 0x000fda000bf05300 */
[----:B------:R-:W-:Y:S05]  /*10b0*/  @!P0 BRA `(.L_x_14) ;  /* 0x00000000001c8947 */ /* 0x000fea0003800000 */
[----:B01----:R-:W0:Y:S02]  /*10c0*/  LDC.64 R4, c[0x0][0x5a0] ;  /* 0x00016800ff047b82 */ /* 0x003e240000000a00 */
[----:B0-----:R-:W2:Y:S02]  /*10d0*/  LDG.E.64 R4, desc[UR36][R4.64] ;  /* 0x0000002404047981 */ /* 0x001ea4000c1e1b00 */
[----:B--2---:R-:W-:-:S04]  /*10e0*/  ISETP.NE.U32.AND P0, PT, R4, RZ, PT ;  /* 0x000000ff0400720c */ /* 0x004fc80003f05070 */
[----:B------:R-:W-:-:S13]  /*10f0*/  ISETP.NE.AND.EX P0, PT, R5, RZ, PT, P0 ;  /* 0x000000ff0500720c */ /* 0x000fda0003f05300 */
[----:B------:R-:W-:Y:S05]  /*1100*/  @!P0 BRA `(.L_x_14) ;  /* 0x0000000000088947 */ /* 0x000fea0003800000 */
[----:B------:R0:W5:Y:S01]  /*1110*/  LD.E R22, desc[UR36][R4.64] ;  /* 0x0000002404167980 */ /* 0x000162000c101900 */
[----:B------:R-:W-:Y:S05]  /*1120*/  BRA `(.L_x_15) ;  /* 0x0000000000247947 */ /* 0x000fea0003800000 */
.L_x_14:
[----:B------:R-:W-:Y:S02]  /*1130*/  ULDC.64 UR4, c[0x0][0x590] ;  /* 0x0001640000047ab9 */ /* 0x000fe40000000a00 */
[----:B------:R-:W-:-:S04]  /*1140*/  ISETP.NE.U32.AND P0, PT, RZ, UR4, PT ;  /* 0x00000004ff007c0c */ /* 0x000fc8000bf05070 */
[----:B------:R-:W-:-:S13]  /*1150*/  ISETP.NE.AND.EX P0, PT, RZ, UR5, PT, P0 ;  /* 0x00000005ff007c0c */ /* 0x000fda000bf05300 */
[----:B------:R-:W-:Y:S05]  /*1160*/  @!P0 BRA `(.L_x_16) ;  /* 0x00000000000c8947 */ /* 0x000fea0003800000 */
[----:B01----:R-:W0:Y:S02]  /*1170*/  LDC.64 R4, c[0x0][0x590] ;  /* 0x00016400ff047b82 */ /* 0x003e240000000a00 */
[----:B0-----:R1:W5:Y:S01]  /*1180*/  LDG.E R22, desc[UR36][R4.64] ;  /* 0x0000002404167981 */ /* 0x001362000c1e1900 */
[----:B------:R-:W-:Y:S05]  /*1190*/  BRA `(.L_x_15) ;  /* 0x0000000000087947 */ /* 0x000fea0003800000 */
.L_x_16:
[----:B------:R-:W-:Y:S02]  /*11a0*/  ULDC UR4, c[0x0][0x584] ;  /* 0x0001610000047ab9 */ /* 0x000fe40000000800 */
[----:B------:R-:W-:-:S07]  /*11b0*/  IMAD.U32 R22, RZ, RZ, UR4 ;  /* 0x00000004ff167e24 */ /* 0x000fce000f8e00ff */
.L_x_15:
[----:B------:R-:W-:-:S13]  /*11c0*/  LOP3.LUT P0, RZ, R3, 0xff, RZ, 0xc0, !PT ;  /* 0x000000ff03ff7812 */ /* 0x000fda000780c0ff */
[----:B------:R-:W-:Y:S05]  /*11d0*/  @!P0 EXIT ;  /* 0x000000000000894d */ /* 0x000fea0003800000 */
[----:B------:R-:W-:Y:S01]  /*11e0*/  ULDC UR4, c[0x0][0x28c] ;  /* 0x0000a30000047ab9 */ /* 0x000fe20000000800 */
[----:B------:R-:W-:Y:S01]  /*11f0*/  UMOV UR38, URZ ;  /* 0x0000003f00267c82 */ /* 0x000fe20008000000 */
[----:B------:R-:W-:Y:S01]  /*1200*/  UIADD3 UR4, UR4, 0x3f, URZ ;  /* 0x0000003f04047890 */ /* 0x000fe2000fffe03f */
[----:B------:R-:W-:-:S03]  /*1210*/  UMOV UR39, URZ ;  /* 0x0000003f00277c82 */ /* 0x000fc60008000000 */
[----:B------:R-:W-:-:S04]  /*1220*/  USHF.R.S32.HI UR5, URZ, 0x1f, UR4 ;  /* 0x0000001f3f057899 */ /* 0x000fc80008011404 */
[----:B------:R-:W-:-:S04]  /*1230*/  ULEA.HI UR5, UR5, UR4, URZ, 0x6 ;  /* 0x0000000405057291 */ /* 0x000fc8000f8f303f */
[----:B------:R-:W-:-:S12]  /*1240*/  USHF.R.S32.HI UR41, URZ, 0x6, UR5 ;  /* 0x000000063f297899 */ /* 0x000fd80008011405 */
.L_x_418:
[----:B------:R-:W2:Y:S01]  /*1250*/  S2R R0, SR_TID.X ;  /* 0x0000000000007919 */ /* 0x000ea20000002100 */
[----:B---3--:R-:W3:Y:S01]  /*1260*/  S2UR UR7, SR_CgaCtaId ;  /* 0x00000000000779c3 */ /* 0x008ee20000008800 */
[----:B------:R-:W-:Y:S02]  /*1270*/  UMOV UR6, 0x400 ;  /* 0x0000040000067882 */ /* 0x000fe40000000000 */
[----:B---3--:R-:W-:Y:S01]  /*1280*/  ULEA UR6, UR7, UR6, 0x18 ;  /* 0x0000000607067291 */ /* 0x008fe2000f8ec03f */
[----:B--2---:R-:W-:-:S04]  /*1290*/  LOP3.LUT R0, R0, 0x80, RZ, 0xc0, !PT ;  /* 0x0000008000007812 */ /* 0x004fc800078ec0ff */
[----:B------:R-:W-:-:S06]  /*12a0*/  SHF.R.U32.HI R0, RZ, 0x7, R0 ;  /* 0x00000007ff007819 */ /* 0x000fcc0000011600 */
[----:B------:R-:W2:Y:S02]  /*12b0*/  SHFL.IDX PT, R0, R0, RZ, 0x1f ;  /* 0x00001fff00007589 */ /* 0x000ea400000e0000 */
[----:B--2---:R-:W-:-:S13]  /*12c0*/  R2UR UR4, R0 ;  /* 0x00000000000472ca */ /* 0x004fda00000e0000 */
[----:B------:R-:W-:-:S04]  /*12d0*/  ULEA.HI UR5, UR4, UR4, URZ, 0x1 ;  /* 0x0000000404057291 */ /* 0x000fc8000f8f083f */
[----:B------:R-:W-:-:S04]  /*12e0*/  ULOP3.LUT UR5, UR5, 0x7fffe, URZ, 0xc0, !UPT ;  /* 0x0007fffe05057892 */ /* 0x000fc8000f8ec03f */
[----:B------:R-:W-:-:S03]  /*12f0*/  UIADD3 UR5, UR4, -UR5, URZ ;  /* 0x8000000504057290 */ /* 0x000fc6000fffe03f */
[----:B------:R-:W-:Y:S01]  /*1300*/  ULDC UR4, c[0x0][0x28c] ;  /* 0x0000a30000047ab9 */ /* 0x000fe20000000800 */
[----:B------:R-:W-:Y:S01]  /*1310*/  ULEA UR5, UR5, UR6, 0xd ;  /* 0x0000000605057291 */ /* 0x000fe2000f8e683f */
[----:B------:R-:W-:-:S03]  /*1320*/  ISETP.LT.AND P0, PT, RZ, UR4, PT ;  /* 0x00000004ff007c0c */ /* 0x000fc6000bf01270 */
[----:B------:R-:W-:-:S04]  /*1330*/  UIADD3 UR5, UR5, 0x100, URZ ;  /* 0x0000010005057890 */ /* 0x000fc8000fffe03f */
[----:B------:R-:W-:-:S04]  /*1340*/  USHF.R.U32.HI UR5, URZ, 0x4, UR5 ;  /* 0x000000043f057899 */ /* 0x000fc80008011605 */
[----:B------:R-:W-:Y:S02]  /*1350*/  ULOP3.LUT UR43, UR5, 0x3fff, URZ, 0xc0, !UPT ;  /* 0x00003fff052b7892 */ /* 0x000fe4000f8ec03f */
[----:B----4-:R-:W-:Y:S10]  /*1360*/  @P0 BRA `(.L_x_17) ;  /* 0x0000000000400947 */ /* 0x010ff40003800000 */
[----:B------:R-:W-:Y:S01]  /*1370*/  MOV R0, 0x0 ;  /* 0x0000000000007802 */ /* 0x000fe20000000f00 */
[----:B------:R-:W-:Y:S01]  /*1380*/  ULDC.64 UR4, c[0x4][0x68] ;  /* 0x01001a0000047ab9 */ /* 0x000fe20000000a00 */
[----:B------:R-:W-:Y:S01]  /*1390*/  ULDC.64 UR6, c[0x4][0x8] ;  /* 0x0100020000067ab9 */ /* 0x000fe20000000a00 */
[----:B01----:R-:W-:Y:S01]  /*13a0*/  IMAD.U32 R4, RZ, RZ, UR4 ;  /* 0x00000004ff047e24 */ /* 0x003fe2000f8e00ff */
[----:B------:R0:W1:Y:S01]  /*13b0*/  LDC.64 R14, c[0x4][R0] ;  /* 0x01000000000e7b82 */ /* 0x0000620000000a00 */
[----:B------:R-:W-:Y:S01]  /*13c0*/  IMAD.U32 R5, RZ, RZ, UR5 ;  /* 0x00000005ff057e24 */ /* 0x000fe2000f8e00ff */
[----:B------:R-:W-:Y:S01]  /*13d0*/  ULDC.64 UR4, c[0x4][0x70] ;  /* 0x01001c0000047ab9 */ /* 0x000fe20000000a00 */
[----:B------:R-:W-:Y:S01]  /*13e0*/  MOV R10, UR6 ;  /* 0x00000006000a7c02 */ /* 0x000fe20008000f00 */
[----:B------:R-:W-:Y:S02]  /*13f0*/  IMAD.U32 R6, RZ, RZ, UR4 ;  /* 0x00000004ff067e24 */ /* 0x000fe4000f8e00ff */
[----:B------:R-:W-:-:S02]  /*1400*/  IMAD.U32 R7, RZ, RZ, UR5 ;  /* 0x00000005ff077e24 */ /* 0x000fc4000f8e00ff */
[----:B------:R-:W-:Y:S02]  /*1410*/  IMAD.U32 R11, RZ, RZ, UR7 ;  /* 0x00000007ff0b7e24 */ /* 0x000fe4000f8e00ff */
[----:B------:R-:W-:Y:S02]  /*1420*/  IMAD.MOV.U32 R8, RZ, RZ, 0x1e1 ;  /* 0x000001e1ff087424 */ /* 0x000fe400078e00ff */
[----:B------:R-:W-:Y:S02]  /*1430*/  IMAD.MOV.U32 R12, RZ, RZ, 0x1 ;  /* 0x00000001ff0c7424 */ /* 0x000fe400078e00ff */
[----:B0-----:R-:W-:-:S07]  /*1440*/  IMAD.MOV.U32 R13, RZ, RZ, RZ ;  /* 0x000000ffff0d7224 */ /* 0x001fce00078e00ff */
[----:B------:R-:W-:-:S07]  /*1450*/  LEPC R20, `(.L_x_17) ;  /* 0x000000001014794e */ /* 0x000fce0000000000 */
[----:B-1---5:R-:W-:Y:S05]  /*1460*/  CALL.ABS.NOINC R14 ;  /* 0x000000000e007343 */ /* 0x022fea0003c00000 */
.L_x_17:
[----:B------:R-:W-:-:S06]  /*1470*/  ULOP3.LUT UR4, UR40, 0x1, URZ, 0xfc, !UPT ;  /* 0x0000000128047892 */ /* 0x000fcc000f8efc3f */
[----:B------:R-:W-:-:S05]  /*1480*/  IMAD.U32 R0, RZ, RZ, UR4 ;  /* 0x00000004ff007e24 */ /* 0x000fca000f8e00ff */
[----:B------:R-:W-:-:S13]  /*1490*/  ISETP.NE.AND P0, PT, R0, 0x3, PT ;  /* 0x000000030000780c */ /* 0x000fda0003f05270 */
[----:B------:R-:W-:Y:S05]  /*14a0*/  @!P0 BRA `(.L_x_18) ;  /* 0x0000000000048947 */ /* 0x000fea0003800000 */
[----:B------:R-:W-:Y:S01]  /*14b0*/  BPT.TRAP 0x1 ;  /* 0x000000040000795c */ /* 0x000fe20000300000 */
.L_x_18:
[----:B------:R-:W2:Y:S01]  /*14c0*/  S2UR UR5, SR_CgaCtaId ;  /* 0x00000000000579c3 */ /* 0x000ea20000008800 */
[----:B------:R-:W-:Y:S01]  /*14d0*/  UMOV UR4, 0x400 ;  /* 0x0000040000047882 */ /* 0x000fe20000000000 */
[----:B01----:R-:W-:Y:S01]  /*14e0*/  MOV R4, UR39 ;  /* 0x0000002700047c02 */ /* 0x003fe20008000f00 */
[----:B------:R-:W-:-:S05]  /*14f0*/  IMAD.U32 R0, RZ, RZ, UR38 ;  /* 0x00000026ff007e24 */ /* 0x000fca000f8e00ff */
[----:B------:R-:W-:Y:S01]  /*1500*/  SHF.L.U32 R0, R0, 0x1f, RZ ;  /* 0x0000001f00007819 */ /* 0x000fe200000006ff */
[----:B--2---:R-:W-:-:S06]  /*1510*/  ULEA UR4, UR5, UR4, 0x18 ;  /* 0x0000000405047291 */ /* 0x004fcc000f8ec03f */
[----:B------:R-:W-:-:S04]  /*1520*/  IMAD.U32 R5, RZ, RZ, UR4 ;  /* 0x00000004ff057e24 */ /* 0x000fc8000f8e00ff */
[----:B------:R-:W-:-:S04]  /*1530*/  IMAD R3, R4, 0x8, R5 ;  /* 0x0000000804037824 */ /* 0x000fc800078e0205 */
[----:B------:R0:W1:Y:S01]  /*1540*/  SYNCS.PHASECHK.TRANS64.TRYWAIT P1, [R3+URZ], R0 ;  /* 0x00000000030075a7 */ /* 0x000062000802017f */
[----:B------:R-:W-:Y:S05]  /*1550*/  @!P0 BRA `(.L_x_19) ;  /* 0x0000000000048947 */ /* 0x000fea0003800000 */
[----:B------:R-:W-:Y:S01]  /*1560*/  BPT.TRAP 0x1 ;  /* 0x000000040000795c */ /* 0x000fe20000300000 */
.L_x_19:
[----:B-1----:R-:W-:Y:S05]  /*1570*/  @P1 BRA `(.L_x_20) ;  /* 0x0000000000081947 */ /* 0x002fea0003800000 */
[----:B------:R-:W1:Y:S02]  /*1580*/  SYNCS.PHASECHK.TRANS64.TRYWAIT P1, [R3+URZ], R0 ;  /* 0x00000000030075a7 */ /* 0x000e64000802017f */
[----:B-1----:R-:W-:Y:S05]  /*1590*/  @!P1 BRA `(.L_x_21) ;  /* 0x000000e800509947 */ /* 0x002fea0003800000 */
.L_x_20:
[----:B------:R-:W-:-:S04]  /*15a0*/  UISETP.LT.AND UP0, UPT, UR41, 0x1, UPT ;  /* 0x000000012900788c */ /* 0x000fc8000bf01270 */
[----:B------:R-:W-:-:S06]  /*15b0*/  USEL UR4, UR41, 0x1, UP0 ;  /* 0x0000000129047887 */ /* 0x000fcc0008000000 */
[----:B01----:R-:W-:Y:S01]  /*15c0*/  IMAD.U32 R0, RZ, RZ, UR4 ;  /* 0x00000004ff007e24 */ /* 0x003fe2000f8e00ff */
[----:B------:R-:W-:Y:S05]  /*15d0*/  WARPSYNC.ALL ;  /* 0x0000000000007948 */ /* 0x000fea0003800000 */
[----:B------:R-:W-:-:S04]  /*15e0*/  IADD3 R0, -R0, UR41, RZ ;  /* 0x0000002900007c10 */ /* 0x000fc8000fffe1ff */
[----:B------:R-:W-:Y:S02]  /*15f0*/  ISETP.GE.AND P1, PT, R0, 0x1, PT ;  /* 0x000000010000780c */ /* 0x000fe40003f26270 */
[----:B------:R-:W-:Y:S01]  /*1600*/  R2UR UR4, R5 ;  /* 0x00000000050472ca */ /* 0x000fe200000e0000 */
[----:B------:R-:W-:Y:S01]  /*1610*/  WARPGROUP.ARRIVE ;  /* 0x00000000000079c5 */ /* 0x000fe20000000000 */
[----:B------:R-:W-:Y:S01]  /*1620*/  UMOV UR9, 0x40000040 ;  /* 0x4000004000097882 */ /* 0x000fe20000000000 */
[----:B------:R-:W-:-:S10]  /*1630*/  UMOV UR11, 0x40000040 ;  /* 0x40000040000b7882 */ /* 0x000fd40000000000 */
[----:B------:R-:W-:-:S04]  /*1640*/  UIADD3 UR4, UR4, 0x18100, URZ ;  /* 0x0001810004047890 */ /* 0x000fc8000fffe03f */
[----:B------:R-:W-:-:S04]  /*1650*/  USHF.R.U32.HI UR4, URZ, 0x4, UR4 ;  /* 0x000000043f047899 */ /* 0x000fc80008011604 */
[----:B------:R-:W-:Y:S02]  /*1660*/  ULOP3.LUT UR5, UR4, 0x3fff, URZ, 0xc0, !UPT ;  /* 0x00003fff04057892 */ /* 0x000fe4000f8ec03f */
[----:B------:R-:W-:Y:S02]  /*1670*/  ULOP3.LUT UR4, UR43, 0x10000, URZ, 0xfc, !UPT ;  /* 0x000100002b047892 */ /* 0x000fe4000f8efc3f */
[----:B------:R-:W-:Y:S02]  /*1680*/  ULOP3.LUT UR5, UR5, 0x10000, URZ, 0xfc, !UPT ;  /* 0x0001000005057892 */ /* 0x000fe4000f8efc3f */
[----:B------:R-:W-:Y:S02]  /*1690*/  UIMAD UR6, UR39, 0x600, UR4 ;  /* 0x00000600270678a4 */ /* 0x000fe4000f8e0204 */
[----:B------:R-:W-:-:S05]  /*16a0*/  UIMAD UR7, UR39, 0x600, UR5 ;  /* 0x00000600270778a4 */ /* 0x000fca000f8e0205 */
[----:B------:R-:W-:Y:S02]  /*16b0*/  UMOV UR8, UR6 ;  /* 0x0000000600087c82 */ /* 0x000fe40008000000 */
[----:B------:R-:W-:Y:S02]  /*16c0*/  UMOV UR10, UR7 ;  /* 0x00000007000a7c82 */ /* 0x000fe40008000000 */
[----:B------:R-:W-:Y:S01]  /*16d0*/  HGMMA.64x192x16.F32 R120, gdesc[UR8], RZ, !UPT, gsb0 ;  /* 0x02e00000087879f0 */ /* 0x000fe2000c0008ff */
[----:B------:R-:W-:Y:S01]  /*16e0*/  UIADD3 UR8, UR6, 0x400, URZ ;  /* 0x0000040006087890 */ /* 0x000fe2000fffe03f */
[----:B------:R-:W-:Y:S01]  /*16f0*/  UMOV UR9, 0x40000040 ;  /* 0x4000004000097882 */ /* 0x000fe20000000000 */
[----:B------:R-:W-:Y:S02]  /*1700*/  WARPGROUP.DEPBAR.LE gsb0, 0x0 ;  /* 0x00008000000079c5 */ /* 0x000fe40000010000 */
[----:B------:R-:W-:-:S15]  /*1710*/  WARPGROUP.ARRIVE ;  /* 0x00000000000079c5 */ /* 0x000fde0000000000 */
[----:B------:R-:W-:Y:S01]  /*1720*/  HGMMA.64x192x16.F32 R24, gdesc[UR8], RZ, !UPT, gsb0 ;  /* 0x02e00000081879f0 */ /* 0x000fe2000c0008ff */
[----:B------:R-:W-:Y:S02]  /*1730*/  UIADD3 UR8, UR6, 0x2, URZ ;  /* 0x0000000206087890 */ /* 0x000fe4000fffe03f */
[----:B------:R-:W-:Y:S01]  /*1740*/  UIADD3 UR10, UR7, 0x2, URZ ;  /* 0x00000002070a7890 */ /* 0x000fe2000fffe03f */
[----:B------:R-:W-:Y:S01]  /*1750*/  UMOV UR9, 0x40000040 ;  /* 0x4000004000097882 */ /* 0x000fe20000000000 */
[----:B------:R-:W-:Y:S01]  /*1760*/  UMOV UR11, 0x40000040 ;  /* 0x40000040000b7882 */ /* 0x000fe20000000000 */
[----:B------:R-:W-:Y:S02]  /*1770*/  WARPGROUP.DEPBAR.LE gsb0, 0x0 ;  /* 0x00008000000079c5 */ /* 0x000fe40000010000 */
[----:B------:R-:W-:-:S12]  /*1780*/  WARPGROUP.ARRIVE ;  /* 0x00000000000079c5 */ /* 0x000fd80000000000 */
[----:B------:R-:W-:Y:S01]  /*1790*/  HGMMA.64x192x16.F32 R120, gdesc[UR8], R120, gsb0 ;  /* 0x02e00000087879f0 */ /* 0x000fe20008000878 */
[----:B------:R-:W-:Y:S01]  /*17a0*/  UIADD3 UR8, UR6, 0x402, URZ ;  /* 0x0000040206087890 */ /* 0x000fe2000fffe03f */
[----:B------:R-:W-:Y:S01]  /*17b0*/  UMOV UR9, 0x40000040 ;  /* 0x4000004000097882 */ /* 0x000fe20000000000 */
[----:B------:R-:W-:Y:S02]  /*17c0*/  WARPGROUP.DEPBAR.LE gsb0, 0x0 ;  /* 0x00008000000079c5 */ /* 0x000fe40000010000 */
[----:B------:R-:W-:-:S15]  /*17d0*/  WARPGROUP.ARRIVE ;  /* 0x00000000000079c5 */ /* 0x000fde0000000000 */
[----:B------:R-:W-:Y:S01]  /*17e0*/  HGMMA.64x192x16.F32 R24, gdesc[UR8], R24, gsb0 ;  /* 0x02e00000081879f0 */ /* 0x000fe20008000818 */
        /* <DEDUP_REMOVED lines=23> */
[----:B------:R-:W-:Y:S03]  /*1960*/  HGMMA.64x192x16.F32 R24, gdesc[UR8], R24, gsb0 ;  /* 0x02e00000081879f0 */ /* 0x000fe60008000818 */
[----:B------:R-:W-:Y:S02]  /*1970*/  WARPGROUP.DEPBAR.LE gsb0, 0x0 ;  /* 0x00008000000079c5 */ /* 0x000fe40000010000 */
[----:B------:R-:W-:Y:S05]  /*1980*/  @!P1 BRA `(.L_x_22) ;  /* 0x0000000400849947 */ /* 0x000fea0003800000 */
[----:B------:R-:W-:Y:S01]  /*1990*/  UIADD3 UR7, UR39, 0x1, URZ ;  /* 0x0000000127077890 */ /* 0x000fe2000fffe03f */
[----:B------:R-:W-:Y:S01]  /*19a0*/  R2UR UR6, R0 ;  /* 0x00000000000672ca */ /* 0x000fe200000e0000 */
[----:B------:R-:W-:Y:S02]  /*19b0*/  UMOV UR12, UR39 ;  /* 0x00000027000c7c82 */ /* 0x000fe40008000000 */
[----:B------:R-:W-:-:S04]  /*19c0*/  UISETP.NE.AND UP0, UPT, UR7, 0x4, UPT ;  /* 0x000000040700788c */ /* 0x000fc8000bf05270 */
[----:B------:R-:W-:Y:S02]  /*19d0*/  USEL UR8, URZ, 0x1, UP0 ;  /* 0x000000013f087887 */ /* 0x000fe40008000000 */
[----:B------:R-:W-:Y:S02]  /*19e0*/  USEL UR7, UR7, URZ, UP0 ;  /* 0x0000003f07077287 */ /* 0x000fe40008000000 */
[----:B------:R-:W-:-:S06]  /*19f0*/  ULOP3.LUT UR8, UR38, UR8, URZ, 0x3c, !UPT ;  /* 0x0000000826087292 */ /* 0x000fcc000f8e3c3f */
[----:B------:R-:W-:-:S07]  /*1a00*/  IMAD.U32 R6, RZ, RZ, UR8 ;  /* 0x00000008ff067e24 */ /* 0x000fce000f8e00ff */
.L_x_29:
[----:B------:R-:W-:Y:S05]  /*1a10*/  @!P0 BRA `(.L_x_23) ;  /* 0x0000000000048947 */ /* 0x000fea0003800000 */
[----:B------:R-:W-:Y:S01]  /*1a20*/  BPT.TRAP 0x1 ;  /* 0x000000040000795c */ /* 0x000fe20000300000 */
.L_x_23:
[----:B------:R-:W0:Y:S01]  /*1a30*/  S2UR UR9, SR_CgaCtaId ;  /* 0x00000000000979c3 */ /* 0x000e220000008800 */
[----:B------:R-:W-:Y:S01]  /*1a40*/  UMOV UR8, 0x400 ;  /* 0x0000040000087882 */ /* 0x000fe20000000000 */
[----:B------:R-:W-:Y:S02]  /*1a50*/  MOV R4, UR7 ;  /* 0x0000000700047c02 */ /* 0x000fe40008000f00 */
[----:B------:R-:W-:Y:S01]  /*1a60*/  SHF.L.U32 R0, R6, 0x1f, RZ ;  /* 0x0000001f06007819 */ /* 0x000fe200000006ff */
[----:B0-----:R-:W-:-:S06]  /*1a70*/  ULEA UR8, UR9, UR8, 0x18 ;  /* 0x0000000809087291 */ /* 0x001fcc000f8ec03f */
[----:B------:R-:W-:-:S04]  /*1a80*/  IMAD.U32 R5, RZ, RZ, UR8 ;  /* 0x00000008ff057e24 */ /* 0x000fc8000f8e00ff */
[----:B------:R-:W-:-:S04]  /*1a90*/  IMAD R3, R4, 0x8, R5 ;  /* 0x0000000804037824 */ /* 0x000fc800078e0205 */
[----:B------:R0:W1:Y:S01]  /*1aa0*/  SYNCS.PHASECHK.TRANS64.TRYWAIT P1, [R3+URZ], R0 ;  /* 0x00000000030075a7 */ /* 0x000062000802017f */
[----:B------:R-:W-:Y:S05]  /*1ab0*/  @!P0 BRA `(.L_x_24) ;  /* 0x0000000000048947 */ /* 0x000fea0003800000 */
[----:B------:R-:W-:Y:S01]  /*1ac0*/  BPT.TRAP 0x1 ;  /* 0x000000040000795c */ /* 0x000fe20000300000 */
.L_x_24:
[----:B-1----:R-:W-:Y:S05]  /*1ad0*/  @P1 BRA `(.L_x_25) ;  /* 0x0000000000081947 */ /* 0x002fea0003800000 */
[----:B------:R-:W1:Y:S02]  /*1ae0*/  SYNCS.PHASECHK.TRANS64.TRYWAIT P1, [R3+URZ], R0 ;  /* 0x00000000030075a7 */ /* 0x000e64000802017f */
[----:B-1----:R-:W-:Y:S05]  /*1af0*/  @!P1 BRA `(.L_x_26) ;  /* 0x000000e4000c9947 */ /* 0x002fea0003800000 */
.L_x_25:
[----:B------:R-:W-:Y:S01]  /*1b00*/  UIMAD UR13, UR7, 0x600, UR4 ;  /* 0x00000600070d78a4 */ /* 0x000fe2000f8e0204 */
[----:B------:R-:W-:Y:S01]  /*1b10*/  WARPGROUP.ARRIVE ;  /* 0x00000000000079c5 */ /* 0x000fe20000000000 */
[----:B------:R-:W-:Y:S01]  /*1b20*/  UIMAD UR14, UR7, 0x600, UR5 ;  /* 0x00000600070e78a4 */ /* 0x000fe2000f8e0205 */
[----:B------:R-:W-:Y:S01]  /*1b30*/  UMOV UR9, 0x40000040 ;  /* 0x4000004000097882 */ /* 0x000fe20000000000 */
[----:B------:R-:W-:-:S03]  /*1b40*/  UMOV UR11, 0x40000040 ;  /* 0x40000040000b7882 */ /* 0x000fc60000000000 */
[----:B------:R-:W-:Y:S02]  /*1b50*/  UMOV UR8, UR13 ;  /* 0x0000000d00087c82 */ /* 0x000fe40008000000 */
[----:B------:R-:W-:Y:S02]  /*1b60*/  UMOV UR10, UR14 ;  /* 0x0000000e000a7c82 */ /* 0x000fe40008000000 */
        /* <DEDUP_REMOVED lines=44> */
[----:B------:R-:W-:Y:S01]  /*1e30*/  BPT.TRAP 0x1 ;  /* 0x000000040000795c */ /* 0x000fe20000300000 */
.L_x_27:
[----:B------:R-:W-:Y:S01]  /*1e40*/  ISETP.NE.AND P1, PT, R2, RZ, PT ;  /* 0x000000ff0200720c */ /* 0x000fe20003f25270 */
[----:B01----:R-:W-:Y:S01]  /*1e50*/  IMAD.U32 R0, RZ, RZ, UR12 ;  /* 0x0000000cff007e24 */ /* 0x003fe2000f8e00ff */
[----:B------:R-:W-:-:S11]  /*1e60*/  UISETP.GT.U32.AND UP0, UPT, UR40, 0x1, UPT ;  /* 0x000000012800788c */ /* 0x000fd6000bf04070 */
[----:B------:R-:W-:-:S04]  /*1e70*/  @P1 IMAD R0, R0, 0x8, R5 ;  /* 0x0000000800001824 */ /* 0x000fc800078e0205 */
[----:B------:R-:W-:-:S05]  /*1e80*/  @P1 VIADD R3, R0, 0x20 ;  /* 0x0000002000031836 */ /* 0x000fca0000000000 */
[----:B------:R-:W-:-:S04]  /*1e90*/  @P1 PRMT R3, R16, 0x654, R3 ;  /* 0x0000065410031816 */ /* 0x000fc80000000003 */
[----:B------:R0:W-:Y:S01]  /*1ea0*/  @P1 SYNCS.ARRIVE.TRANS64.RED.A1T0 RZ, [R3+URZ], RZ ;  /* 0x000000ff03ff19a7 */ /* 0x0001e2000810043f */
[----:B------:R-:W-:-:S13]  /*1eb0*/  PLOP3.LUT P1, PT, PT, PT, UP0, 0x80, 0x0 ;  /* 0x000000000000781c */ /* 0x000fda0003f2f008 */
[----:B0-----:R-:W-:Y:S05]  /*1ec0*/  @P1 BRA `(.L_x_28) ;  /* 0x0000000000041947 */ /* 0x001fea0003800000 */
[----:B------:R-:W-:Y:S01]  /*1ed0*/  BPT.TRAP 0x1 ;  /* 0x000000040000795c */ /* 0x000fe20000300000 */
.L_x_28:
[----:B------:R-:W-:Y:S02]  /*1ee0*/  UISETP.GT.AND UP2, UPT, UR6, 0x1, UPT ;  /* 0x000000010600788c */ /* 0x000fe4000bf44270 */
[----:B------:R-:W-:Y:S02]  /*1ef0*/  UIADD3 UR7, UR7, 0x1, URZ ;  /* 0x0000000107077890 */ /* 0x000fe4000fffe03f */
[----:B------:R-:W-:Y:S02]  /*1f00*/  UIADD3 UR12, UR12, 0x1, URZ ;  /* 0x000000010c0c7890 */ /* 0x000fe4000fffe03f */
[----:B------:R-:W-:Y:S01]  /*1f10*/  PLOP3.LUT P1, PT, PT, PT, UP2, 0x80, 0x0 ;  /* 0x000000000000781c */ /* 0x000fe20003f2f028 */
[----:B------:R-:W-:Y:S02]  /*1f20*/  UISETP.NE.AND UP0, UPT, UR7, 0x4, UPT ;  /* 0x000000040700788c */ /* 0x000fe4000bf05270 */
[----:B------:R-:W-:Y:S02]  /*1f30*/  UISETP.NE.AND UP1, UPT, UR12, 0x4, UPT ;  /* 0x000000040c00788c */ /* 0x000fe4000bf25270 */
[----:B------:R-:W-:-:S02]  /*1f40*/  USEL UR8, URZ, 0x1, UP0 ;  /* 0x000000013f087887 */ /* 0x000fc40008000000 */
[----:B------:R-:W-:Y:S02]  /*1f50*/  UIADD3 UR6, UR6, -0x1, URZ ;  /* 0xffffffff06067890 */ /* 0x000fe4000fffe03f */
[----:B------:R-:W-:Y:S02]  /*1f60*/  USEL UR7, UR7, URZ, UP0 ;  /* 0x0000003f07077287 */ /* 0x000fe40008000000 */
[----:B------:R-:W-:Y:S01]  /*1f70*/  USEL UR12, UR12, URZ, UP1 ;  /* 0x0000003f0c0c7287 */ /* 0x000fe20008800000 */
[----:B------:R-:W-:Y:S01]  /*1f80*/  LOP3.LUT R6, R6, UR8, RZ, 0x3c, !PT ;  /* 0x0000000806067c12 */ /* 0x000fe2000f8e3cff */
[----:B------:R-:W-:Y:S10]  /*1f90*/  @P1 BRA `(.L_x_29) ;  /* 0xfffffff8009c1947 */ /* 0x000ff4000383ffff */
.L_x_22:
[----:B------:R-:W0:Y:S02]  /*1fa0*/  LDC R0, c[0x0][0x28c] ;  /* 0x0000a300ff007b82 */ /* 0x000e240000000800 */
[----:B0-----:R-:W-:-:S13]  /*1fb0*/  ISETP.GE.AND P1, PT, R0, 0x1, PT ;  /* 0x000000010000780c */ /* 0x001fda0003f26270 */
[----:B------:R-:W-:Y:S05]  /*1fc0*/  @!P1 BRA `(.L_x_30) ;  /* 0x0000000000449947 */ /* 0x000fea0003800000 */
[----:B------:R-:W-:Y:S05]  /*1fd0*/  @!P0 BRA `(.L_x_31) ;  /* 0x0000000000048947 */ /* 0x000fea0003800000 */
[----:B------:R-:W-:Y:S01]  /*1fe0*/  BPT.TRAP 0x1 ;  /* 0x000000040000795c */ /* 0x000fe20000300000 */
.L_x_31:
[----:B------:R-:W-:Y:S01]  /*1ff0*/  ISETP.NE.AND P0, PT, R2, RZ, PT ;  /* 0x000000ff0200720c */ /* 0x000fe20003f05270 */
[----:B------:R-:W-:-:S12]  /*2000*/  UISETP.LT.AND UP1, UPT, UR41, 0x1, UPT ;  /* 0x000000012900788c */ /* 0x000fd8000bf21270 */
[----:B------:R-:W-:-:S05]  /*2010*/  VOTEU.ANY UP0, P0 ;  /* 0x00000000003f7886 */ /* 0x000fca0000000100 */
[----:B------:R-:W-:-:S04]  /*2020*/  @UP0 USEL UR4, UR41, 0x1, UP1 ;  /* 0x0000000129040887 */ /* 0x000fc80008800000 */
[----:B------:R-:W-:Y:S02]  /*2030*/  @UP0 UIADD3 UR4, UR39, UR41, -UR4 ;  /* 0x0000002927040290 */ /* 0x000fe4000fffe804 */
[----:B------:R-:W-:-:S04]  /*2040*/  UISETP.GT.U32.AND UP0, UPT, UR40, 0x1, UPT ;  /* 0x000000012800788c */ /* 0x000fc8000bf04070 */
[----:B------:R-:W-:-:S05]  /*2050*/  MOV R0, UR4 ;  /* 0x0000000400007c02 */ /* 0x000fca0008000f00 */
[----:B------:R-:W-:-:S05]  /*2060*/  @P0 IMAD.SHL.U32 R0, R0, 0x8, RZ ;  /* 0x0000000800000824 */ /* 0x000fca00078e00ff */
[----:B------:R-:W-:-:S04]  /*2070*/  @P0 LOP3.LUT R0, R0, 0x18, RZ, 0xc0, !PT ;  /* 0x0000001800000812 */ /* 0x000fc800078ec0ff */
[----:B------:R-:W-:-:S04]  /*2080*/  @P0 IADD3 R3, R5, 0x20, R0 ;  /* 0x0000002005030810 */ /* 0x000fc80007ffe000 */
[----:B------:R-:W-:-:S04]  /*2090*/  @P0 PRMT R3, R16, 0x654, R3 ;  /* 0x0000065410030816 */ /* 0x000fc80000000003 */
[----:B------:R0:W-:Y:S01]  /*20a0*/  @P0 SYNCS.ARRIVE.TRANS64.RED.A1T0 RZ, [R3+URZ], RZ ;  /* 0x000000ff03ff09a7 */ /* 0x0001e2000810043f */
[----:B------:R-:W-:-:S13]  /*20b0*/  PLOP3.LUT P0, PT, PT, PT, UP0, 0x80, 0x0 ;  /* 0x000000000000781c */ /* 0x000fda0003f0f008 */
[----:B0-----:R-:W-:Y:S05]  /*20c0*/  @P0 BRA `(.L_x_30) ;  /* 0x0000000000040947 */ /* 0x001fea0003800000 */
[----:B------:R-:W-:Y:S01]  /*20d0*/  BPT.TRAP 0x1 ;  /* 0x000000040000795c */ /* 0x000fe20000300000 */
.L_x_30:
[----:B------:R-:W2:Y:S01]  /*20e0*/  LDL.LU R7, [R1] ;  /* 0x0000000001077983 */ /* 0x000ea20000300800 */
[----:B------:R-:W0:Y:S01]  /*20f0*/  LDC R9, c[0x0][0x288] ;  /* 0x0000a200ff097b82 */ /* 0x000e220000000800 */
[----:B------:R-:W-:Y:S01]  /*2100*/  UIADD3 UR39, UR41, UR39, URZ ;  /* 0x0000002729277290 */ /* 0x000fe2000fffe03f */
[----:B------:R-:W-:Y:S01]  /*2110*/  IMAD.MOV.U32 R217, RZ, RZ, RZ ;  /* 0x000000ffffd97224 */ /* 0x000fe200078e00ff */
[----:B------:R-:W1:Y:S01]  /*2120*/  S2R R8, SR_TID.X ;  /* 0x0000000000087919 */ /* 0x000e620000002100 */
[----:B------:R-:W-:Y:S01]  /*2130*/  USHF.R.S32.HI UR9, URZ, 0x1f, UR42 ;  /* 0x0000001f3f097899 */ /* 0x000fe2000801142a */
[----:B------:R-:W-:Y:S01]  /*2140*/  IMAD.MOV.U32 R226, RZ, RZ, -0x1 ;  /* 0xffffffffffe27424 */ /* 0x000fe200078e00ff */
[----:B------:R-:W-:Y:S01]  /*2150*/  USHF.R.U32.HI UR4, URZ, 0x2, UR39 ;  /* 0x000000023f047899 */ /* 0x000fe20008011627 */
[----:B------:R-:W-:Y:S01]  /*2160*/  ULDC UR8, c[0x0][0x284] ;  /* 0x0000a10000087ab9 */ /* 0x000fe20000000800 */
[----:B------:R-:W-:Y:S02]  /*2170*/  ULDC.64 UR6, c[0x0][0x5d0] ;  /* 0x0001740000067ab9 */ /* 0x000fe40000000a00 */
[----:B------:R-:W-:-:S02]  /*2180*/  ULOP3.LUT UR4, UR4, 0x1, URZ, 0xc0, !UPT ;  /* 0x0000000104047892 */ /* 0x000fc4000f8ec03f */
[----:B------:R-:W-:Y:S02]  /*2190*/  UISETP.GT.U32.AND UP0, UPT, UR39, 0x3, UPT ;  /* 0x000000032700788c */ /* 0x000fe4000bf04070 */
[----:B------:R-:W-:Y:S02]  /*21a0*/  UISETP.NE.U32.AND UP1, UPT, UR4, 0x1, UPT ;  /* 0x000000010400788c */ /* 0x000fe4000bf25070 */
[----:B------:R-:W-:Y:S02]  /*21b0*/  UIMAD UR5, UR9, UR6, URZ ;  /* 0x00000006090572a4 */ /* 0x000fe4000f8e023f */
[----:B------:R-:W-:Y:S02]  /*21c0*/  UISETP.LT.U32.AND UP0, UPT, UR41, 0x4, UP0 ;  /* 0x000000042900788c */ /* 0x000fe40008701070 */
[----:B------:R-:W-:Y:S02]  /*21d0*/  UISETP.GT.U32.AND UP1, UPT, UR41, 0x3, !UP1 ;  /* 0x000000032900788c */ /* 0x000fe4000cf24070 */
[----:B------:R-:W-:-:S02]  /*21e0*/  UIMAD UR5, UR42, UR7, UR5 ;  /* 0x000000072a0572a4 */ /* 0x000fc4000f8e0205 */
[----:B------:R-:W-:Y:S02]  /*21f0*/  USEL UR4, URZ, 0x1, !UP1 ;  /* 0x000000013f047887 */ /* 0x000fe4000c800000 */
[----:B------:R-:W-:Y:S01]  /*2200*/  ULOP3.LUT UR39, UR39, 0x3, URZ, 0xc0, !UPT ;  /* 0x0000000327277892 */ /* 0x000fe2000f8ec03f */
[--C-:B-1----:R-:W-:Y:S01]  /*2210*/  SHF.R.U32.HI R0, RZ, 0x7, R8.reuse ;  /* 0x00000007ff007819 */ /* 0x102fe20000011608 */
[----:B------:R-:W-:Y:S01]  /*2220*/  IMAD.SHL.U32 R218, R8, 0x2, RZ ;  /* 0x0000000208da7824 */ /* 0x000fe200078e00ff */
[----:B------:R-:W-:Y:S02]  /*2230*/  SHF.R.U32.HI R3, RZ, 0x2, R8 ;  /* 0x00000002ff037819 */ /* 0x000fe40000011608 */
[----:B------:R-:W-:Y:S02]  /*2240*/  LOP3.LUT R0, R0, 0x1, RZ, 0xc0, !PT ;  /* 0x0000000100007812 */ /* 0x000fe400078ec0ff */
[----:B------:R-:W-:Y:S02]  /*2250*/  LOP3.LUT R4, R8, 0x60, RZ, 0xc0, !PT ;  /* 0x0000006008047812 */ /* 0x000fe400078ec0ff */
[----:B------:R-:W-:Y:S01]  /*2260*/  LOP3.LUT R3, R3, 0x7, RZ, 0xc0, !PT ;  /* 0x0000000703037812 */ /* 0x000fe200078ec0ff */
[----:B------:R-:W-:Y:S01]  /*2270*/  IMAD.SHL.U32 R6, R0, 0x40, RZ ;  /* 0x0000004000067824 */ /* 0x000fe200078e00ff */
[----:B------:R-:W-:-:S04]  /*2280*/  SHF.R.U32.HI R4, RZ, 0x1, R4 ;  /* 0x00000001ff047819 */ /* 0x000fc80000011604 */
[--C-:B------:R-:W-:Y:S02]  /*2290*/  IADD3 R5, RZ, -R4, -R3.reuse ;  /* 0x80000004ff057210 */ /* 0x100fe40007ffe803 */
[----:B------:R-:W-:-:S03]  /*22a0*/  LOP3.LUT R3, R6, 0x40, R3, 0xe2, !PT ;  /* 0x0000004006037812 */ /* 0x000fc600078ee203 */
[----:B------:R-:W-:Y:S01]  /*22b0*/  IMAD R6, R0, -0x40, R5 ;  /* 0xffffffc000067824 */ /* 0x000fe200078e0205 */
[----:B------:R-:W-:Y:S01]  /*22c0*/  LOP3.LUT R216, R3, R4, RZ, 0xfc, !PT ;  /* 0x0000000403d87212 */ /* 0x000fe200078efcff */
[C---:B------:R-:W-:Y:S01]  /*22d0*/  IMAD R3, R23.reuse, 0xc0, RZ ;  /* 0x000000c017037824 */ /* 0x040fe200078e02ff */
[----:B------:R-:W-:Y:S01]  /*22e0*/  LOP3.LUT R0, R8, 0x3, RZ, 0xc0, !PT ;  /* 0x0000000308007812 */ /* 0x000fe200078ec0ff */
[----:B------:R-:W-:Y:S01]  /*22f0*/  IMAD.U32 R5, RZ, RZ, UR6 ;  /* 0x00000006ff057e24 */ /* 0x000fe2000f8e00ff */
[----:B------:R-:W-:Y:S01]  /*2300*/  USEL UR6, URZ, 0x1, !UP0 ;  /* 0x000000013f067887 */ /* 0x000fe2000c000000 */
[----:B------:R-:W-:-:S03]  /*2310*/  IMAD.WIDE R216, R23, 0xc0, R216 ;  /* 0x000000c017d87825 */ /* 0x000fc600078e02d8 */
[----:B------:R-:W-:Y:S01]  /*2320*/  ULOP3.LUT UR38, UR4, UR38, UR6, 0x96, !UPT ;  /* 0x0000002604267292 */ /* 0x000fe2000f8e9606 */
[----:B0-----:R-:W-:Y:S01]  /*2330*/  IMAD R8, R0, -0x2, R9 ;  /* 0xfffffffe00087824 */ /* 0x001fe200078e0209 */
[----:B------:R-:W-:Y:S01]  /*2340*/  IADD3 R0, -R3, UR8, R6 ;  /* 0x0000000803007c10 */ /* 0x000fe2000fffe106 */
[----:B--2---:R-:W-:-:S05]  /*2350*/  IMAD R7, R7, 0xc0, RZ ;  /* 0x000000c007077824 */ /* 0x004fca00078e02ff */
[C---:B------:R-:W-:Y:S02]  /*2360*/  ISETP.GE.AND P0, PT, R7.reuse, R9, PT ;  /* 0x000000090700720c */ /* 0x040fe40003f06270 */
[----:B------:R-:W-:Y:S02]  /*2370*/  LOP3.LUT R218, R7, 0x6, R218, 0xf8, !PT ;  /* 0x0000000607da7812 */ /* 0x000fe400078ef8da */
[----:B------:R-:W-:Y:S01]  /*2380*/  ISETP.GE.OR P0, PT, R3, UR8, P0 ;  /* 0x0000000803007c0c */ /* 0x000fe20008706670 */
[----:B------:R-:W-:Y:S01]  /*2390*/  IMAD.IADD R3, R8, 0x1, -R7 ;  /* 0x0000000108037824 */ /* 0x000fe200078e0a07 */
[----:B------:R-:W-:-:S03]  /*23a0*/  SHF.R.S32.HI R219, RZ, 0x1f, R218 ;  /* 0x0000001fffdb7819 */ /* 0x000fc600000114da */
[----:B------:R-:W-:-:S05]  /*23b0*/  IMAD.WIDE.U32 R4, R5, UR42, R218 ;  /* 0x0000002a05047c25 */ /* 0x000fca000f8e00da */
[----:B------:R-:W-:-:S03]  /*23c0*/  IADD3 R5, R5, UR5, RZ ;  /* 0x0000000505057c10 */ /* 0x000fc6000fffe0ff */
[----:B------:R-:W-:Y:S05]  /*23d0*/  @P0 BRA `(.L_x_32) ;  /* 0x000000bc00600947 */ /* 0x000fea0003800000 */
[----:B-----5:R-:W-:Y:S01]  /*23e0*/  FSETP.NEU.AND P1, PT, R22, RZ, PT ;  /* 0x000000ff1600720b */ /* 0x020fe20003f2d000 */
[----:B------:R-:W-:Y:S01]  /*23f0*/  ULDC.64 UR4, c[0x0][0x5c8] ;  /* 0x0001720000047ab9 */ /* 0x000fe20000000a00 */
[----:B------:R-:W-:Y:S01]  /*2400*/  ISETP.GT.AND P3, PT, R0, RZ, PT ;  /* 0x000000ff0000720c */ /* 0x000fe20003f64270 */
[----:B------:R-:W-:Y:S01]  /*2410*/  IMAD R7, R217, UR4, RZ ;  /* 0x00000004d9077c24 */ /* 0x000fe2000f8e02ff */
[----:B------:R-:W-:Y:S01]  /*2420*/  BSSY B0, `(.L_x_32) ;  /* 0x0000bd3000007945 */ /* 0x000fe20003800000 */
[----:B------:R-:W-:Y:S01]  /*2430*/  IMAD.WIDE.U32 R4, R216, UR4, R4 ;  /* 0x00000004d8047c25 */ /* 0x000fe2000f8e0004 */
[----:B------:R-:W-:-:S03]  /*2440*/  ISETP.GT.AND P0, PT, R3, RZ, P3 ;  /* 0x000000ff0300720c */ /* 0x000fc60001f04270 */
[----:B------:R-:W-:-:S04]  /*2450*/  IMAD R7, R216, UR5, R7 ;  /* 0x00000005d8077c24 */ /* 0x000fc8000f8e0207 */
[----:B------:R-:W-:Y:S01]  /*2460*/  IMAD.IADD R223, R5, 0x1, R7 ;  /* 0x0000000105df7824 */ /* 0x000fe200078e0207 */
[----:B------:R-:W-:Y:S06]  /*2470*/  @!P1 BRA `(.L_x_33) ;  /* 0x0000008400749947 */ /* 0x000fec0003800000 */
[----:B------:R-:W0:Y:S01]  /*2480*/  LDC.64 R20, c[0x0][0x5b8] ;  /* 0x00016e00ff147b82 */ /* 0x000e220000000a00 */
[----:B------:R-:W-:-:S07]  /*2490*/  ULDC.64 UR6, c[0x0][0x5c0] ;  /* 0x0001700000067ab9 */ /* 0x000fce0000000a00 */
[----:B------:R-:W1:Y:S08]  /*24a0*/  LDC.64 R14, c[0x0][0x5b0] ;  /* 0x00016c00ff0e7b82 */ /* 0x000e700000000a00 */
[----:B------:R-:W2:Y:S01]  /*24b0*/  LDC.64 R12, c[0x0][0x5a8] ;  /* 0x00016a00ff0c7b82 */ /* 0x000ea20000000a00 */
[C---:B0-----:R-:W-:Y:S02]  /*24c0*/  IMAD R6, R20.reuse, UR9, RZ ;  /* 0x0000000914067c24 */ /* 0x041fe4000f8e02ff */
[----:B------:R-:W-:-:S04]  /*24d0*/  IMAD.WIDE.U32 R10, R20, UR42, R218 ;  /* 0x0000002a140a7c25 */ /* 0x000fc8000f8e00da */
[----:B------:R-:W-:Y:S02]  /*24e0*/  IMAD R21, R21, UR42, R6 ;  /* 0x0000002a15157c24 */ /* 0x000fe4000f8e0206 */
[-C--:B-1----:R-:W-:Y:S02]  /*24f0*/  IMAD R222, R217, R14.reuse, RZ ;  /* 0x0000000ed9de7224 */ /* 0x082fe400078e02ff */
[----:B------:R-:W-:Y:S02]  /*2500*/  IMAD.IADD R9, R11, 0x1, R21 ;  /* 0x000000010b097824 */ /* 0x000fe400078e0215 */
[----:B------:R-:W-:Y:S02]  /*2510*/  IMAD.MOV.U32 R8, RZ, RZ, R10 ;  /* 0x000000ffff087224 */ /* 0x000fe400078e000a */
[C---:B------:R-:W-:Y:S02]  /*2520*/  IMAD R222, R216.reuse, R15, R222 ;  /* 0x0000000fd8de7224 */ /* 0x040fe400078e02de */
[----:B------:R-:W-:-:S05]  /*2530*/  IMAD.WIDE.U32 R6, R216, R14, R8 ;  /* 0x0000000ed8067225 */ /* 0x000fca00078e0008 */
[----:B------:R-:W-:Y:S02]  /*2540*/  IADD3 R5, R7, R222, RZ ;  /* 0x000000de07057210 */ /* 0x000fe40007ffe0ff */
[----:B--2---:R-:W-:-:S04]  /*2550*/  LEA R220, P1, R6, R12, 0x1 ;  /* 0x0000000c06dc7211 */ /* 0x004fc800078208ff */
[----:B------:R-:W-:-:S05]  /*2560*/  LEA.HI.X R221, R6, R13, R5, 0x1, P1 ;  /* 0x0000000d06dd7211 */ /* 0x000fca00008f0c05 */
[----:B------:R-:W2:Y:S01]  /*2570*/  @P0 LDG.E.LTC128B.U16 R23, desc[UR36][R220.64] ;  /* 0x00000024dc170981 */ /* 0x000ea2000c1e1520 */
[C---:B------:R-:W-:Y:S01]  /*2580*/  LEA R6, P1, R4.reuse, UR6, 0x1 ;  /* 0x0000000604067c11 */ /* 0x040fe2000f8208ff */
[----:B------:R-:W-:Y:S03]  /*2590*/  BSSY B1, `(.L_x_34) ;  /* 0x0000011000017945 */ /* 0x000fe60003800000 */
[----:B------:R-:W-:Y:S01]  /*25a0*/  LEA.HI.X R7, R4, UR7, R223, 0x1, P1 ;  /* 0x0000000704077c11 */ /* 0x000fe200088f0cdf */
[----:B--2---:R-:W-:-:S05]  /*25b0*/  HADD2.F32 R5, -RZ, R23.H0_H0 ;  /* 0x20000017ff057230 */ /* 0x004fca0000004100 */
[----:B------:R-:W-:-:S04]  /*25c0*/  FMUL R5, R5, R22 ;  /* 0x0000001605057220 */ /* 0x000fc80000400000 */
[----:B------:R-:W-:-:S05]  /*25d0*/  FFMA R5, R120, R19, R5 ;  /* 0x0000001378057223 */ /* 0x000fca0000000005 */
[----:B------:R-:W-:-:S04]  /*25e0*/  F2FP.F16.F32.PACK_AB R5, RZ, R5 ;  /* 0x00000005ff05723e */ /* 0x000fc800000000ff */
[----:B------:R-:W-:Y:S01]  /*25f0*/  PRMT R120, R5, 0x7610, R120 ;  /* 0x0000761005787816 */ /* 0x000fe20000000078 */
[----:B------:R-:W-:-:S04]  /*2600*/  IMAD.WIDE.U32 R4, R216, R14, R218 ;  /* 0x0000000ed8047225 */ /* 0x000fc800078e00da */
[----:B------:R-:W-:Y:S01]  /*2610*/  IMAD.IADD R5, R222, 0x1, R5 ;  /* 0x00000001de057824 */ /* 0x000fe200078e0205 */
[----:B------:R0:W-:Y:S01]  /*2620*/  @P0 STG.E.U16 desc[UR36][R6.64], R120 ;  /* 0x0000007806000986 */ /* 0x0001e2000c101524 */
[----:B------:R-:W-:-:S04]  /*2630*/  IMAD.WIDE.U32 R220, R20, UR42, R4 ;  /* 0x0000002a14dc7c25 */ /* 0x000fc8000f8e0004 */
[----:B------:R-:W-:Y:S01]  /*2640*/  IMAD.IADD R5, R21, 0x1, R221 ;  /* 0x0000000115057824 */ /* 0x000fe200078e02dd */
[----:B------:R-:W-:-:S04]  /*2650*/  LEA R4, P0, R220, R12, 0x1 ;  /* 0x0000000cdc047211 */ /* 0x000fc800078008ff */
[----:B------:R-:W-:Y:S02]  /*2660*/  LEA.HI.X R5, R220, R13, R5, 0x1, P0 ;  /* 0x0000000ddc057211 */ /* 0x000fe400000f0c05 */
[----:B------:R-:W-:-:S13]  /*2670*/  ISETP.GT.AND P0, PT, R3, 0x1, P3 ;  /* 0x000000010300780c */ /* 0x000fda0001f04270 */
[----:B0-----:R-:W-:Y:S05]  /*2680*/  @!P0 BRA `(.L_x_35) ;  /* 0x0000000000048947 */ /* 0x001fea0003800000 */
[----:B------:R0:W5:Y:S02]  /*2690*/  LDG.E.LTC128B.U16 R23, desc[UR36][R4.64+0x2] ;  /* 0x0000022404177981 */ /* 0x000164000c1e1520 */
.L_x_35:
[----:B------:R-:W-:Y:S05]  /*26a0*/  BSYNC B1 ;  /* 0x0000000000017941 */ /* 0x000fea0003800000 */
.L_x_34:
[----:B-----5:R-:W-:Y:S02]  /*26b0*/  HADD2.F32 R221, -RZ, R23.H0_H0 ;  /* 0x20000017ffdd7230 */ /* 0x020fe40000004100 */
[----:B------:R-:W-:-:S03]  /*26c0*/  IMAD.SHL.U32 R220, R14, 0x8, RZ ;  /* 0x000000080edc7824 */ /* 0x000fc600078e00ff */
[----:B------:R-:W-:-:S04]  /*26d0*/  FMUL R120, R221, R22 ;  /* 0x00000016dd787220 */ /* 0x000fc80000400000 */
[----:B------:R-:W-:-:S05]  /*26e0*/  FFMA R120, R121, R19, R120 ;  /* 0x0000001379787223 */ /* 0x000fca0000000078 */
[----:B------:R-:W-:-:S04]  /*26f0*/  F2FP.F16.F32.PACK_AB R120, RZ, R120 ;  /* 0x00000078ff78723e */ /* 0x000fc800000000ff */
[----:B------:R-:W-:-:S05]  /*2700*/  PRMT R221, R120, 0x7610, R221 ;  /* 0x0000761078dd7816 */ /* 0x000fca00000000dd */
[----:B------:R1:W-:Y:S01]  /*2710*/  @P0 STG.E.U16 desc[UR36][R6.64+0x2], R221 ;  /* 0x000002dd06000986 */ /* 0x0003e2000c101524 */
[----:B------:R-:W-:-:S04]  /*2720*/  ISETP.GT.AND P0, PT, R0, 0x8, PT ;  /* 0x000000080000780c */ /* 0x000fc80003f04270 */
[----:B------:R-:W-:Y:S02]  /*2730*/  ISETP.GT.AND P1, PT, R3, RZ, P0 ;  /* 0x000000ff0300720c */ /* 0x000fe40000724270 */
[----:B-1----:R-:W-:-:S03]  /*2740*/  SHF.L.U64.HI R221, R14, 0x3, R15 ;  /* 0x000000030edd7819 */ /* 0x002fc6000001020f */
[----:B------:R-:W-:-:S04]  /*2750*/  IMAD.WIDE.U32 R120, R216, R14, R220 ;  /* 0x0000000ed8787225 */ /* 0x000fc800078e00dc */
[----:B------:R-:W-:Y:S01]  /*2760*/  IMAD.IADD R121, R222, 0x1, R121 ;  /* 0x00000001de797824 */ /* 0x000fe200078e0279 */
[----:B------:R-:W-:-:S05]  /*2770*/  IADD3 R223, P2, R10, R120, RZ ;  /* 0x000000780adf7210 */ /* 0x000fca0007f5e0ff */
[----:B------:R-:W-:Y:S01]  /*2780*/  IMAD.X R224, R121, 0x1, R9, P2 ;  /* 0x0000000179e07824 */ /* 0x000fe200010e0609 */
[----:B------:R-:W-:-:S04]  /*2790*/  LEA R222, P2, R223, R12, 0x1 ;  /* 0x0000000cdfde7211 */ /* 0x000fc800078408ff */
[----:B------:R-:W-:-:S05]  /*27a0*/  LEA.HI.X R223, R223, R13, R224, 0x1, P2 ;  /* 0x0000000ddfdf7211 */ /* 0x000fca00010f0ce0 */
[----:B------:R1:W2:Y:S01]  /*27b0*/  @P1 LDG.E.LTC128B.U16 R23, desc[UR36][R222.64] ;  /* 0x00000024de171981 */ /* 0x0002a2000c1e1520 */
[----:B------:R-:W-:Y:S01]  /*27c0*/  IMAD.U32 R224, RZ, RZ, UR4 ;  /* 0x00000004ffe07e24 */ /* 0x000fe2000f8e00ff */
[----:B------:R-:W-:Y:S01]  /*27d0*/  BSSY B1, `(.L_x_36) ;  /* 0x0000015000017945 */ /* 0x000fe20003800000 */
[----:B-1----:R-:W-:-:S04]  /*27e0*/  IADD3 R222, P2, R218, R120, RZ ;  /* 0x00000078dade7210 */ /* 0x002fc80007f5e0ff */
[----:B------:R-:W-:-:S03]  /*27f0*/  IADD3.X R223, R219, R121, RZ, P2, !PT ;  /* 0x00000079dbdf7210 */ /* 0x000fc600017fe4ff */
[----:B------:R-:W-:-:S04]  /*2800*/  IMAD.WIDE.U32 R222, R20, UR42, R222 ;  /* 0x0000002a14de7c25 */ /* 0x000fc8000f8e00de */
[----:B------:R-:W-:Y:S01]  /*2810*/  IMAD.IADD R121, R21, 0x1, R223 ;  /* 0x0000000115797824 */ /* 0x000fe200078e02df */
[----:B------:R-:W-:Y:S01]  /*2820*/  LEA R120, P2, R222, R12, 0x1 ;  /* 0x0000000cde787211 */ /* 0x000fe200078408ff */
[----:B------:R-:W-:-:S03]  /*2830*/  IMAD.U32 R223, RZ, RZ, UR5 ;  /* 0x00000005ffdf7e24 */ /* 0x000fc6000f8e00ff */
[----:B------:R-:W-:Y:S02]  /*2840*/  LEA.HI.X R121, R222, R13, R121, 0x1, P2 ;  /* 0x0000000dde797211 */ /* 0x000fe400010f0c79 */
[----:B------:R-:W-:Y:S01]  /*2850*/  SHF.L.U64.HI R224, R224, 0x4, R223 ;  /* 0x00000004e0e07819 */ /* 0x000fe200000102df */
[----:B--2---:R-:W-:-:S05]  /*2860*/  HADD2.F32 R225, -RZ, R23.H0_H0 ;  /* 0x20000017ffe17230 */ /* 0x004fca0000004100 */
[----:B------:R-:W-:-:S04]  /*2870*/  FMUL R225, R225, R22 ;  /* 0x00000016e1e17220 */ /* 0x000fc80000400000 */
[----:B------:R-:W-:Y:S01]  /*2880*/  FFMA R122, R122, R19, R225 ;  /* 0x000000137a7a7223 */ /* 0x000fe200000000e1 */
[----:B------:R-:W-:-:S04]  /*2890*/  IMAD.U32 R225, RZ, RZ, UR4 ;  /* 0x00000004ffe17e24 */ /* 0x000fc8000f8e00ff */
[----:B------:R-:W-:Y:S01]  /*28a0*/  IMAD.SHL.U32 R225, R225, 0x10, RZ ;  /* 0x00000010e1e17824 */ /* 0x000fe200078e00ff */
[----:B------:R-:W-:-:S04]  /*28b0*/  F2FP.F16.F32.PACK_AB R122, RZ, R122 ;  /* 0x0000007aff7a723e */ /* 0x000fc800000000ff */
[----:B------:R-:W-:-:S04]  /*28c0*/  IADD3 R222, P2, R225, R6, RZ ;  /* 0x00000006e1de7210 */ /* 0x000fc80007f5e0ff */
[----:B------:R-:W-:-:S05]  /*28d0*/  IADD3.X R223, R224, R7, RZ, P2, !PT ;  /* 0x00000007e0df7210 */ /* 0x000fca00017fe4ff */
[----:B------:R1:W-:Y:S01]  /*28e0*/  @P1 STG.E.U16 desc[UR36][R222.64], R122 ;  /* 0x0000007ade001986 */ /* 0x0003e2000c101524 */
[----:B------:R-:W-:-:S13]  /*28f0*/  ISETP.GT.AND P1, PT, R3, 0x1, P0 ;  /* 0x000000010300780c */ /* 0x000fda0000724270 */
[----:B-1----:R-:W-:Y:S05]  /*2900*/  @!P1 BRA `(.L_x_37) ;  /* 0x0000000000049947 */ /* 0x002fea0003800000 */
[----:B------:R1:W5:Y:S02]  /*2910*/  LDG.E.LTC128B.U16 R23, desc[UR36][R120.64+0x2] ;  /* 0x0000022478177981 */ /* 0x000364000c1e1520 */
.L_x_37:
[----:B------:R-:W-:Y:S05]  /*2920*/  BSYNC B1 ;  /* 0x0000000000017941 */ /* 0x000fea0003800000 */
.L_x_36:
[----:B-----5:R-:W-:Y:S01]  /*2930*/  HADD2.F32 R227, -RZ, R23.H0_H0 ;  /* 0x20000017ffe37230 */ /* 0x020fe20000004100 */
[----:B------:R-:W-:Y:S01]  /*2940*/  ISETP.GT.AND P2, PT, R3, 0x8, P3 ;  /* 0x000000080300780c */ /* 0x000fe20001f44270 */
[----:B------:R-:W-:Y:S03]  /*2950*/  BSSY B1, `(.L_x_38) ;  /* 0x000000a000017945 */ /* 0x000fe60003800000 */
[----:B------:R-:W-:-:S04]  /*2960*/  FMUL R122, R227, R22 ;  /* 0x00000016e37a7220 */ /* 0x000fc80000400000 */
[----:B------:R-:W-:Y:S01]  /*2970*/  FFMA R122, R123, R19, R122 ;  /* 0x000000137b7a7223 */ /* 0x000fe2000000007a */
[----:B------:R-:W-:-:S04]  /*2980*/  @P1 IMAD.MOV.U32 R123, RZ, RZ, R223 ;  /* 0x000000ffff7b1224 */ /* 0x000fc800078e00df */
[----:B------:R-:W-:-:S04]  /*2990*/  F2FP.F16.F32.PACK_AB R122, RZ, R122 ;  /* 0x0000007aff7a723e */ /* 0x000fc800000000ff */
[----:B------:R-:W-:Y:S01]  /*29a0*/  PRMT R227, R122, 0x7610, R227 ;  /* 0x000076107ae37816 */ /* 0x000fe200000000e3 */
[----:B------:R-:W-:-:S05]  /*29b0*/  @P1 IMAD.MOV.U32 R122, RZ, RZ, R222 ;  /* 0x000000ffff7a1224 */ /* 0x000fca00078e00de */
[----:B------:R2:W-:Y:S01]  /*29c0*/  @P1 STG.E.U16 desc[UR36][R122.64+0x2], R227 ;  /* 0x000002e37a001986 */ /* 0x0005e2000c101524 */
[----:B------:R-:W-:Y:S05]  /*29d0*/  @!P2 BRA `(.L_x_39) ;  /* 0x000000000004a947 */ /* 0x000fea0003800000 */
[----:B------:R3:W5:Y:S02]  /*29e0*/  LDG.E.LTC128B.U16 R23, desc[UR36][R4.64+0x10] ;  /* 0x0000102404177981 */ /* 0x000764000c1e1520 */
.L_x_39:
[----:B------:R-:W-:Y:S05]  /*29f0*/  BSYNC B1 ;  /* 0x0000000000017941 */ /* 0x000fea0003800000 */
.L_x_38:
[----:B--2--5:R-:W-:Y:S01]  /*2a00*/  HADD2.F32 R123, -RZ, R23.H0_H0 ;  /* 0x20000017ff7b7230 */ /* 0x024fe20000004100 */
[----:B------:R-:W-:Y:S01]  /*2a10*/  ISETP.GT.AND P1, PT, R3, 0x9, P3 ;  /* 0x000000090300780c */ /* 0x000fe20001f24270 */
[----:B------:R-:W-:Y:S03]  /*2a20*/  BSSY B1, `(.L_x_40) ;  /* 0x0000007000017945 */ /* 0x000fe60003800000 */
[----:B------:R-:W-:-:S04]  /*2a30*/  FMUL R123, R123, R22 ;  /* 0x000000167b7b7220 */ /* 0x000fc80000400000 */
[----:B------:R-:W-:-:S05]  /*2a40*/  FFMA R123, R124, R19, R123 ;  /* 0x000000137c7b7223 */ /* 0x000fca000000007b */
[----:B------:R-:W-:-:S05]  /*2a50*/  F2FP.F16.F32.PACK_AB R123, RZ, R123 ;  /* 0x0000007bff7b723e */ /* 0x000fca00000000ff */
[----:B------:R2:W-:Y:S01]  /*2a60*/  @P2 STG.E.U16 desc[UR36][R6.64+0x10], R123 ;  /* 0x0000107b06002986 */ /* 0x0005e2000c101524 */
[----:B------:R-:W-:Y:S05]  /*2a70*/  @!P1 BRA `(.L_x_41) ;  /* 0x0000000000049947 */ /* 0x000fea0003800000 */
[----:B------:R4:W5:Y:S02]  /*2a80*/  LDG.E.LTC128B.U16 R23, desc[UR36][R4.64+0x12] ;  /* 0x0000122404177981 */ /* 0x000964000c1e1520 */
.L_x_41:
[----:B------:R-:W-:Y:S05]  /*2a90*/  BSYNC B1 ;  /* 0x0000000000017941 */ /* 0x000fea0003800000 */
.L_x_40:
        /* <DEDUP_REMOVED lines=9> */
.L_x_43:
[----:B------:R-:W-:Y:S05]  /*2b30*/  BSYNC B1 ;  /* 0x0000000000017941 */ /* 0x000fea0003800000 */
.L_x_42:
[----:B-----5:R-:W-:Y:S01]  /*2b40*/  HADD2.F32 R123, -RZ, R23.H0_H0 ;  /* 0x20000017ff7b7230 */ /* 0x020fe20000004100 */
[----:B------:R-:W-:Y:S01]  /*2b50*/  ISETP.GT.AND P1, PT, R3, 0x9, P0 ;  /* 0x000000090300780c */ /* 0x000fe20000724270 */
[----:B--2---:R-:W-:Y:S01]  /*2b60*/  @P2 IMAD.MOV.U32 R122, RZ, RZ, R222 ;  /* 0x000000ffff7a2224 */ /* 0x004fe200078e00de */
[----:B------:R-:W-:Y:S02]  /*2b70*/  BSSY B1, `(.L_x_44) ;  /* 0x0000009000017945 */ /* 0x000fe40003800000 */
[----:B------:R-:W-:-:S04]  /*2b80*/  FMUL R123, R123, R22 ;  /* 0x000000167b7b7220 */ /* 0x000fc80000400000 */
[----:B------:R-:W-:-:S05]  /*2b90*/  FFMA R123, R126, R19, R123 ;  /* 0x000000137e7b7223 */ /* 0x000fca000000007b */
[----:B------:R-:W-:-:S04]  /*2ba0*/  F2FP.F16.F32.PACK_AB R123, RZ, R123 ;  /* 0x0000007bff7b723e */ /* 0x000fc800000000ff */
[----:B------:R-:W-:Y:S01]  /*2bb0*/  PRMT R124, R123, 0x7610, R124 ;  /* 0x000076107b7c7816 */ /* 0x000fe2000000007c */
[----:B------:R-:W-:-:S05]  /*2bc0*/  @P2 IMAD.MOV.U32 R123, RZ, RZ, R223 ;  /* 0x000000ffff7b2224 */ /* 0x000fca00078e00df */
[----:B------:R2:W-:Y:S01]  /*2bd0*/  @P2 STG.E.U16 desc[UR36][R122.64+0x10], R124 ;  /* 0x0000107c7a002986 */ /* 0x0005e2000c101524 */
[----:B------:R-:W-:Y:S05]  /*2be0*/  @!P1 BRA `(.L_x_45) ;  /* 0x0000000000049947 */ /* 0x000fea0003800000 */
[----:B------:R0:W5:Y:S02]  /*2bf0*/  LDG.E.LTC128B.U16 R23, desc[UR36][R120.64+0x12] ;  /* 0x0000122478177981 */ /* 0x000164000c1e1520 */
.L_x_45:
[----:B------:R-:W-:Y:S05]  /*2c00*/  BSYNC B1 ;  /* 0x0000000000017941 */ /* 0x000fea0003800000 */
.L_x_44:
[----:B--2--5:R-:W-:Y:S01]  /*2c10*/  HADD2.F32 R123, -RZ, R23.H0_H0 ;  /* 0x20000017ff7b7230 */ /* 0x024fe20000004100 */
[----:B------:R-:W-:Y:S01]  /*2c20*/  ISETP.GT.AND P2, PT, R3, 0x10, P3 ;  /* 0x000000100300780c */ /* 0x000fe20001f44270 */
[----:B------:R-:W-:Y:S03]  /*2c30*/  BSSY B1, `(.L_x_46) ;  /* 0x000000a000017945 */ /* 0x000fe60003800000 */
[----:B------:R-:W-:Y:S01]  /*2c40*/  FMUL R122, R123, R22 ;  /* 0x000000167b7a7220 */ /* 0x000fe20000400000 */
[----:B------:R-:W-:-:S03]  /*2c50*/  @P1 MOV R123, R223 ;  /* 0x000000df007b1202 */ /* 0x000fc60000000f00 */
[----:B------:R-:W-:-:S05]  /*2c60*/  FFMA R122, R127, R19, R122 ;  /* 0x000000137f7a7223 */ /* 0x000fca000000007a */
[----:B------:R-:W-:-:S04]  /*2c70*/  F2FP.F16.F32.PACK_AB R122, RZ, R122 ;  /* 0x0000007aff7a723e */ /* 0x000fc800000000ff */
[----:B------:R-:W-:Y:S01]  /*2c80*/  PRMT R124, R122, 0x7610, R124 ;  /* 0x000076107a7c7816 */ /* 0x000fe2000000007c */
[----:B------:R-:W-:-:S05]  /*2c90*/  @P1 IMAD.MOV.U32 R122, RZ, RZ, R222 ;  /* 0x000000ffff7a1224 */ /* 0x000fca00078e00de */
[----:B------:R2:W-:Y:S01]  /*2ca0*/  @P1 STG.E.U16 desc[UR36][R122.64+0x12], R124 ;  /* 0x0000127c7a001986 */ /* 0x0005e2000c101524 */
[----:B------:R-:W-:Y:S05]  /*2cb0*/  @!P2 BRA `(.L_x_47) ;  /* 0x000000000004a947 */ /* 0x000fea0003800000 */
[----:B------:R0:W5:Y:S02]  /*2cc0*/  LDG.E.LTC128B.U16 R23, desc[UR36][R4.64+0x20] ;  /* 0x0000202404177981 */ /* 0x000164000c1e1520 */
.L_x_47:
[----:B------:R-:W-:Y:S05]  /*2cd0*/  BSYNC B1 ;  /* 0x0000000000017941 */ /* 0x000fea0003800000 */
.L_x_46:
        /* <DEDUP_REMOVED lines=9> */
.L_x_49:
[----:B------:R-:W-:Y:S05]  /*2d70*/  BSYNC B1 ;  /* 0x0000000000017941 */ /* 0x000fea0003800000 */
.L_x_48:
        /* <DEDUP_REMOVED lines=9> */
.L_x_51:
[----:B------:R-:W-:Y:S05]  /*2e10*/  BSYNC B1 ;  /* 0x0000000000017941 */ /* 0x000fea0003800000 */
.L_x_50:
        /* <DEDUP_REMOVED lines=12> */
.L_x_53:
[----:B------:R-:W-:Y:S05]  /*2ee0*/  BSYNC B1 ;  /* 0x0000000000017941 */ /* 0x000fea0003800000 */
.L_x_52:
[----:B--2--5:R-:W-:Y:S01]  /*2ef0*/  HADD2.F32 R123, -RZ, R23.H0_H0 ;  /* 0x20000017ff7b7230 */ /* 0x024fe20000004100 */
[----:B------:R-:W-:Y:S01]  /*2f00*/  ISETP.GT.AND P2, PT, R3, 0x18, P3 ;  /* 0x000000180300780c */ /* 0x000fe20001f44270 */
[----:B------:R-:W-:Y:S03]  /*2f10*/  BSSY B1, `(.L_x_54) ;  /* 0x000000a000017945 */ /* 0x000fe60003800000 */
[----:B------:R-:W-:Y:S01]  /*2f20*/  FMUL R122, R123, R22 ;  /* 0x000000167b7a7220 */ /* 0x000fe20000400000 */
[----:B------:R-:W-:-:S03]  /*2f30*/  @P1 IMAD.MOV.U32 R123, RZ, RZ, R223 ;  /* 0x000000ffff7b1224 */ /* 0x000fc600078e00df */
[----:B------:R-:W-:-:S05]  /*2f40*/  FFMA R122, R131, R19, R122 ;  /* 0x00000013837a7223 */ /* 0x000fca000000007a */
[----:B------:R-:W-:-:S04]  /*2f50*/  F2FP.F16.F32.PACK_AB R122, RZ, R122 ;  /* 0x0000007aff7a723e */ /* 0x000fc800000000ff */
[----:B------:R-:W-:Y:S01]  /*2f60*/  PRMT R124, R122, 0x7610, R124 ;  /* 0x000076107a7c7816 */ /* 0x000fe2000000007c */
[----:B------:R-:W-:-:S05]  /*2f70*/  @P1 IMAD.MOV.U32 R122, RZ, RZ, R222 ;  /* 0x000000ffff7a1224 */ /* 0x000fca00078e00de */
[----:B------:R2:W-:Y:S01]  /*2f80*/  @P1 STG.E.U16 desc[UR36][R122.64+0x22], R124 ;  /* 0x0000227c7a001986 */ /* 0x0005e2000c101524 */
[----:B------:R-:W-:Y:S05]  /*2f90*/  @!P2 BRA `(.L_x_55) ;  /* 0x000000000004a947 */ /* 0x000fea0003800000 */
[----:B------:R0:W5:Y:S02]  /*2fa0*/  LDG.E.LTC128B.U16 R23, desc[UR36][R4.64+0x30] ;  /* 0x0000302404177981 */ /* 0x000164000c1e1520 */
.L_x_55:
[----:B------:R-:W-:Y:S05]  /*2fb0*/  BSYNC B1 ;  /* 0x0000000000017941 */ /* 0x000fea0003800000 */
.L_x_54:
        /* <DEDUP_REMOVED lines=9> */
.L_x_57:
[----:B------:R-:W-:Y:S05]  /*3050*/  BSYNC B1 ;  /* 0x0000000000017941 */ /* 0x000fea0003800000 */
.L_x_56:
        /* <DEDUP_REMOVED lines=9> */
.L_x_59:
[----:B------:R-:W-:Y:S05]  /*30f0*/  BSYNC B1 ;  /* 0x0000000000017941 */ /* 0x000fea0003800000 */
.L_x_58:
[----:B-----5:R-:W-:Y:S01]  /*3100*/  HADD2.F32 R123, -RZ, R23.H0_H0 ;  /* 0x20000017ff7b7230 */ /* 0x020fe20000004100 */
[----:B------:R-:W-:Y:S01]  /*3110*/  ISETP.GT.AND P1, PT, R3, 0x19, P0 ;  /* 0x000000190300780c */ /* 0x000fe20000724270 */
[----:B--2---:R-:W-:Y:S01]  /*3120*/  @P2 IMAD.MOV.U32 R122, RZ, RZ, R222 ;  /* 0x000000ffff7a2224 */ /* 0x004fe200078e00de */
[----:B------:R-:W-:Y:S02]  /*3130*/  BSSY B1, `(.L_x_60) ;  /* 0x0000009000017945 */ /* 0x000fe40003800000 */
[----:B------:R-:W-:-:S04]  /*3140*/  FMUL R123, R123, R22 ;  /* 0x000000167b7b7220 */ /* 0x000fc80000400000 */
[----:B------:R-:W-:-:S05]  /*3150*/  FFMA R123, R134, R19, R123 ;  /* 0x00000013867b7223 */ /* 0x000fca000000007b */
[----:B------:R-:W-:-:S04]  /*3160*/  F2FP.F16.F32.PACK_AB R123, RZ, R123 ;  /* 0x0000007bff7b723e */ /* 0x000fc800000000ff */
[----:B------:R-:W-:Y:S02]  /*3170*/  PRMT R124, R123, 0x7610, R124 ;  /* 0x000076107b7c7816 */ /* 0x000fe4000000007c */
[----:B------:R-:W-:-:S05]  /*3180*/  @P2 MOV R123, R223 ;  /* 0x000000df007b2202 */ /* 0x000fca0000000f00 */
[----:B------:R2:W-:Y:S01]  /*3190*/  @P2 STG.E.U16 desc[UR36][R122.64+0x30], R124 ;  /* 0x0000307c7a002986 */ /* 0x0005e2000c101524 */
[----:B------:R-:W-:Y:S05]  /*31a0*/  @!P1 BRA `(.L_x_61) ;  /* 0x0000000000049947 */ /* 0x000fea0003800000 */
[----:B------:R0:W5:Y:S02]  /*31b0*/  LDG.E.LTC128B.U16 R23, desc[UR36][R120.64+0x32] ;  /* 0x0000322478177981 */ /* 0x000164000c1e1520 */
.L_x_61:
[----:B------:R-:W-:Y:S05]  /*31c0*/  BSYNC B1 ;  /* 0x0000000000017941 */ /* 0x000fea0003800000 */
.L_x_60:
        /* <DEDUP_REMOVED lines=12> */
.L_x_63:
[----:B------:R-:W-:Y:S05]  /*3290*/  BSYNC B1 ;  /* 0x0000000000017941 */ /* 0x000fea0003800000 */
.L_x_62:
        /* <DEDUP_REMOVED lines=9> */
.L_x_65:
[----:B------:R-:W-:Y:S05]  /*3330*/  BSYNC B1 ;  /* 0x0000000000017941 */ /* 0x000fea0003800000 */
.L_x_64:
        /* <DEDUP_REMOVED lines=9> */
.L_x_67:
[----:B------:R-:W-:Y:S05]  /*33d0*/  BSYNC B1 ;  /* 0x0000000000017941 */ /* 0x000fea0003800000 */
.L_x_66:
        /* <DEDUP_REMOVED lines=12> */
.L_x_69:
[----:B------:R-:W-:Y:S05]  /*34a0*/  BSYNC B1 ;  /* 0x0000000000017941 */ /* 0x000fea0003800000 */
.L_x_68:
        /* <DEDUP_REMOVED lines=12> */
.L_x_71:
[----:B------:R-:W-:Y:S05]  /*3570*/  BSYNC B1 ;  /* 0x0000000000017941 */ /* 0x000fea0003800000 */
.L_x_70:
        /* <DEDUP_REMOVED lines=9> */
.L_x_73:
[----:B------:R-:W-:Y:S05]  /*3610*/  BSYNC B1 ;  /* 0x0000000000017941 */ /* 0x000fea0003800000 */
.L_x_72:
        /* <DEDUP_REMOVED lines=9> */
.L_x_75:
[----:B------:R-:W-:Y:S05]  /*36b0*/  BSYNC B1 ;  /* 0x0000000000017941 */ /* 0x000fea0003800000 */
.L_x_74:
        /* <DEDUP_REMOVED lines=12> */
.L_x_77:
[----:B------:R-:W-:Y:S05]  /*3780*/  BSYNC B1 ;  /* 0x0000000000017941 */ /* 0x000fea0003800000 */
.L_x_76:
        /* <DEDUP_REMOVED lines=12> */
.L_x_79:
[----:B------:R-:W-:Y:S05]  /*3850*/  BSYNC B1 ;  /* 0x0000000000017941 */ /* 0x000fea0003800000 */
.L_x_78:
        /* <DEDUP_REMOVED lines=9> */
.L_x_81:
[----:B------:R-:W-:Y:S05]  /*38f0*/  BSYNC B1 ;  /* 0x0000000000017941 */ /* 0x000fea0003800000 */
.L_x_80:
        /* <DEDUP_REMOVED lines=9> */
.L_x_83:
[----:B------:R-:W-:Y:S05]  /*3990*/  BSYNC B1 ;  /* 0x0000000000017941 */ /* 0x000fea0003800000 */
.L_x_82:
        /* <DEDUP_REMOVED lines=12> */
.L_x_85:
[----:B------:R-:W-:Y:S05]  /*3a60*/  BSYNC B1 ;  /* 0x0000000000017941 */ /* 0x000fea0003800000 */
.L_x_84:
        /* <DEDUP_REMOVED lines=12> */
.L_x_87:
[----:B------:R-:W-:Y:S05]  /*3b30*/  BSYNC B1 ;  /* 0x0000000000017941 */ /* 0x000fea0003800000 */
.L_x_86:
        /* <DEDUP_REMOVED lines=9> */
.L_x_89:
[----:B------:R-:W-:Y:S05]  /*3bd0*/  BSYNC B1 ;  /* 0x0000000000017941 */ /* 0x000fea0003800000 */
.L_x_88:
        /* <DEDUP_REMOVED lines=9> */
.L_x_91:
[----:B------:R-:W-:Y:S05]  /*3c70*/  BSYNC B1 ;  /* 0x0000000000017941 */ /* 0x000fea0003800000 */
.L_x_90:
        /* <DEDUP_REMOVED lines=12> */
.L_x_93:
[----:B------:R-:W-:Y:S05]  /*3d40*/  BSYNC B1 ;  /* 0x0000000000017941 */ /* 0x000fea0003800000 */
.L_x_92:
        /* <DEDUP_REMOVED lines=12> */
.L_x_95:
[----:B------:R-:W-:Y:S05]  /*3e10*/  BSYNC B1 ;  /* 0x0000000000017941 */ /* 0x000fea0003800000 */
.L_x_94:
        /* <DEDUP_REMOVED lines=9> */
.L_x_97:
[----:B------:R-:W-:Y:S05]  /*3eb0*/  BSYNC B1 ;  /* 0x0000000000017941 */ /* 0x000fea0003800000 */
.L_x_96:
        /* <DEDUP_REMOVED lines=9> */
.L_x_99:
[----:B------:R-:W-:Y:S05]  /*3f50*/  BSYNC B1 ;  /* 0x0000000000017941 */ /* 0x000fea0003800000 */
.L_x_98:
        /* <DEDUP_REMOVED lines=12> */
.L_x_101:
[----:B------:R-:W-:Y:S05]  /*4020*/  BSYNC B1 ;  /* 0x0000000000017941 */ /* 0x000fea0003800000 */
.L_x_100:
        /* <DEDUP_REMOVED lines=12> */
.L_x_103:
[----:B------:R-:W-:Y:S05]  /*40f0*/  BSYNC B1 ;  /* 0x0000000000017941 */ /* 0x000fea0003800000 */
.L_x_102:
        /* <DEDUP_REMOVED lines=9> */
.L_x_105:
[----:B------:R-:W-:Y:S05]  /*4190*/  BSYNC B1 ;  /* 0x0000000000017941 */ /* 0x000fea0003800000 */
.L_x_104:
        /* <DEDUP_REMOVED lines=9> */
.L_x_107:
[----:B------:R-:W-:Y:S05]  /*4230*/  BSYNC B1 ;  /* 0x0000000000017941 */ /* 0x000fea0003800000 */
.L_x_106:
        /* <DEDUP_REMOVED lines=12> */
.L_x_109:
[----:B------:R-:W-:Y:S05]  /*4300*/  BSYNC B1 ;  /* 0x0000000000017941 */ /* 0x000fea0003800000 */
.L_x_108:
        /* <DEDUP_REMOVED lines=12> */
.L_x_111:
[----:B------:R-:W-:Y:S05]  /*43d0*/  BSYNC B1 ;  /* 0x0000000000017941 */ /* 0x000fea0003800000 */
.L_x_110:
        /* <DEDUP_REMOVED lines=9> */
.L_x_113:
[----:B------:R-:W-:Y:S05]  /*4470*/  BSYNC B1 ;  /* 0x0000000000017941 */ /* 0x000fea0003800000 */
.L_x_112:
        /* <DEDUP_REMOVED lines=9> */
.L_x_115:
[----:B------:R-:W-:Y:S05]  /*4510*/  BSYNC B1 ;  /* 0x0000000000017941 */ /* 0x000fea0003800000 */
.L_x_114:
        /* <DEDUP_REMOVED lines=12> */
.L_x_117:
[----:B------:R-:W-:Y:S05]  /*45e0*/  BSYNC B1 ;  /* 0x0000000000017941 */ /* 0x000fea0003800000 */
.L_x_116:
        /* <DEDUP_REMOVED lines=12> */
.L_x_119:
[----:B------:R-:W-:Y:S05]  /*46b0*/  BSYNC B1 ;  /* 0x0000000000017941 */ /* 0x000fea0003800000 */
.L_x_118:
        /* <DEDUP_REMOVED lines=9> */
.L_x_121:
[----:B------:R-:W-:Y:S05]  /*4750*/  BSYNC B1 ;  /* 0x0000000000017941 */ /* 0x000fea0003800000 */
.L_x_120:
        /* <DEDUP_REMOVED lines=9> */
.L_x_123:
[----:B------:R-:W-:Y:S05]  /*47f0*/  BSYNC B1 ;  /* 0x0000000000017941 */ /* 0x000fea0003800000 */
.L_x_122:
        /* <DEDUP_REMOVED lines=12> */
.L_x_125:
[----:B------:R-:W-:Y:S05]  /*48c0*/  BSYNC B1 ;  /* 0x0000000000017941 */ /* 0x000fea0003800000 */
.L_x_124:
        /* <DEDUP_REMOVED lines=12> */
.L_x_127:
[----:B------:R-:W-:Y:S05]  /*4990*/  BSYNC B1 ;  /* 0x0000000000017941 */ /* 0x000fea0003800000 */
.L_x_126:
        /* <DEDUP_REMOVED lines=9> */
.L_x_129:
[----:B------:R-:W-:Y:S05]  /*4a30*/  BSYNC B1 ;  /* 0x0000000000017941 */ /* 0x000fea0003800000 */
.L_x_128:
        /* <DEDUP_REMOVED lines=9> */
.L_x_131:
[----:B------:R-:W-:Y:S05]  /*4ad0*/  BSYNC B1 ;  /* 0x0000000000017941 */ /* 0x000fea0003800000 */
.L_x_130:
        /* <DEDUP_REMOVED lines=12> */
.L_x_133:
[----:B------:R-:W-:Y:S05]  /*4ba0*/  BSYNC B1 ;  /* 0x0000000000017941 */ /* 0x000fea0003800000 */
.L_x_132:
        /* <DEDUP_REMOVED lines=12> */
.L_x_135:
[----:B------:R-:W-:Y:S05]  /*4c70*/  BSYNC B1 ;  /* 0x0000000000017941 */ /* 0x000fea0003800000 */
.L_x_134:
        /* <DEDUP_REMOVED lines=9> */
.L_x_137:
[----:B------:R-:W-:Y:S05]  /*4d10*/  BSYNC B1 ;  /* 0x0000000000017941 */ /* 0x000fea0003800000 */
.L_x_136:
        /* <DEDUP_REMOVED lines=9> */
.L_x_139:
[----:B------:R-:W-:Y:S05]  /*4db0*/  BSYNC B1 ;  /* 0x0000000000017941 */ /* 0x000fea0003800000 */
.L_x_138:
        /* <DEDUP_REMOVED lines=12> */
.L_x_141:
[----:B------:R-:W-:Y:S05]  /*4e80*/  BSYNC B1 ;  /* 0x0000000000017941 */ /* 0x000fea0003800000 */
.L_x_140:
        /* <DEDUP_REMOVED lines=12> */
.L_x_143:
[----:B------:R-:W-:Y:S05]  /*4f50*/  BSYNC B1 ;  /* 0x0000000000017941 */ /* 0x000fea0003800000 */
.L_x_142:
        /* <DEDUP_REMOVED lines=9> */
.L_x_145:
[----:B------:R-:W-:Y:S05]  /*4ff0*/  BSYNC B1 ;  /* 0x0000000000017941 */ /* 0x000fea0003800000 */
.L_x_144:
        /* <DEDUP_REMOVED lines=9> */
.L_x_147:
[----:B------:R-:W-:Y:S05]  /*5090*/  BSYNC B1 ;  /* 0x0000000000017941 */ /* 0x000fea0003800000 */
.L_x_146:
        /* <DEDUP_REMOVED lines=12> */
.L_x_149:
[----:B------:R-:W-:Y:S05]  /*5160*/  BSYNC B1 ;  /* 0x0000000000017941 */ /* 0x000fea0003800000 */
.L_x_148:
        /* <DEDUP_REMOVED lines=12> */
.L_x_151:
[----:B------:R-:W-:Y:S05]  /*5230*/  BSYNC B1 ;  /* 0x0000000000017941 */ /* 0x000fea0003800000 */
.L_x_150:
        /* <DEDUP_REMOVED lines=9> */
.L_x_153:
[----:B------:R-:W-:Y:S05]  /*52d0*/  BSYNC B1 ;  /* 0x0000000000017941 */ /* 0x000fea0003800000 */
.L_x_152:
        /* <DEDUP_REMOVED lines=9> */
.L_x_155:
[----:B------:R-:W-:Y:S05]  /*5370*/  BSYNC B1 ;  /* 0x0000000000017941 */ /* 0x000fea0003800000 */
.L_x_154:
        /* <DEDUP_REMOVED lines=12> */
.L_x_157:
[----:B------:R-:W-:Y:S05]  /*5440*/  BSYNC B1 ;  /* 0x0000000000017941 */ /* 0x000fea0003800000 */
.L_x_156:
        /* <DEDUP_REMOVED lines=12> */
.L_x_159:
[----:B------:R-:W-:Y:S05]  /*5510*/  BSYNC B1 ;  /* 0x0000000000017941 */ /* 0x000fea0003800000 */
.L_x_158:
        /* <DEDUP_REMOVED lines=9> */
.L_x_161:
[----:B------:R-:W-:Y:S05]  /*55b0*/  BSYNC B1 ;  /* 0x0000000000017941 */ /* 0x000fea0003800000 */
.L_x_160:
        /* <DEDUP_REMOVED lines=9> */
.L_x_163:
[----:B------:R-:W-:Y:S05]  /*5650*/  BSYNC B1 ;  /* 0x0000000000017941 */ /* 0x000fea0003800000 */
.L_x_162:
        /* <DEDUP_REMOVED lines=12> */
.L_x_165:
[----:B------:R-:W-:Y:S05]  /*5720*/  BSYNC B1 ;  /* 0x0000000000017941 */ /* 0x000fea0003800000 */
.L_x_164:
        /* <DEDUP_REMOVED lines=12> */
.L_x_167:
[----:B------:R-:W-:Y:S05]  /*57f0*/  BSYNC B1 ;  /* 0x0000000000017941 */ /* 0x000fea0003800000 */
.L_x_166:
        /* <DEDUP_REMOVED lines=9> */
.L_x_169:
[----:B------:R-:W-:Y:S05]  /*5890*/  BSYNC B1 ;  /* 0x0000000000017941 */ /* 0x000fea0003800000 */
.L_x_168:
        /* <DEDUP_REMOVED lines=9> */
.L_x_171:
[----:B------:R-:W-:Y:S05]  /*5930*/  BSYNC B1 ;  /* 0x0000000000017941 */ /* 0x000fea0003800000 */
.L_x_170:
        /* <DEDUP_REMOVED lines=12> */
.L_x_173:
[----:B------:R-:W-:Y:S05]  /*5a00*/  BSYNC B1 ;  /* 0x0000000000017941 */ /* 0x000fea0003800000 */
.L_x_172:
        /* <DEDUP_REMOVED lines=12> */
.L_x_175:
[----:B------:R-:W-:Y:S05]  /*5ad0*/  BSYNC B1 ;  /* 0x0000000000017941 */ /* 0x000fea0003800000 */
.L_x_174:
        /* <DEDUP_REMOVED lines=9> */
.L_x_177:
[----:B------:R-:W-:Y:S05]  /*5b70*/  BSYNC B1 ;  /* 0x0000000000017941 */ /* 0x000fea0003800000 */
.L_x_176:
        /* <DEDUP_REMOVED lines=9> */
.L_x_179:
[----:B------:R-:W-:Y:S05]  /*5c10*/  BSYNC B1 ;  /* 0x0000000000017941 */ /* 0x000fea0003800000 */
.L_x_178:
        /* <DEDUP_REMOVED lines=12> */
.L_x_181:
[----:B------:R-:W-:Y:S05]  /*5ce0*/  BSYNC B1 ;  /* 0x0000000000017941 */ /* 0x000fea0003800000 */
.L_x_180:
        /* <DEDUP_REMOVED lines=12> */
.L_x_183:
[----:B------:R-:W-:Y:S05]  /*5db0*/  BSYNC B1 ;  /* 0x0000000000017941 */ /* 0x000fea0003800000 */
.L_x_182:
        /* <DEDUP_REMOVED lines=9> */
.L_x_185:
[----:B------:R-:W-:Y:S05]  /*5e50*/  BSYNC B1 ;  /* 0x0000000000017941 */ /* 0x000fea0003800000 */
.L_x_184:
        /* <DEDUP_REMOVED lines=9> */
.L_x_187:
[----:B------:R-:W-:Y:S05]  /*5ef0*/  BSYNC B1 ;  /* 0x0000000000017941 */ /* 0x000fea0003800000 */
.L_x_186:
        /* <DEDUP_REMOVED lines=12> */
.L_x_189:
[----:B------:R-:W-:Y:S05]  /*5fc0*/  BSYNC B1 ;  /* 0x0000000000017941 */ /* 0x000fea0003800000 */
.L_x_188:
        /* <DEDUP_REMOVED lines=12> */
.L_x_191:
[----:B------:R-:W-:Y:S05]  /*6090*/  BSYNC B1 ;  /* 0x0000000000017941 */ /* 0x000fea0003800000 */
.L_x_190:
        /* <DEDUP_REMOVED lines=9> */
.L_x_193:
[----:B------:R-:W-:Y:S05]  /*6130*/  BSYNC B1 ;  /* 0x0000000000017941 */ /* 0x000fea0003800000 */
.L_x_192:
        /* <DEDUP_REMOVED lines=9> */
.L_x_195:
[----:B------:R-:W-:Y:S05]  /*61d0*/  BSYNC B1 ;  /* 0x0000000000017941 */ /* 0x000fea0003800000 */
.L_x_194:
        /* <DEDUP_REMOVED lines=12> */
.L_x_197:
[----:B------:R-:W-:Y:S05]  /*62a0*/  BSYNC B1 ;  /* 0x0000000000017941 */ /* 0x000fea0003800000 */
.L_x_196:
        /* <DEDUP_REMOVED lines=12> */
.L_x_199:
[----:B------:R-:W-:Y:S05]  /*6370*/  BSYNC B1 ;  /* 0x0000000000017941 */ /* 0x000fea0003800000 */
.L_x_198:
        /* <DEDUP_REMOVED lines=9> */
.L_x_201:
[----:B------:R-:W-:Y:S05]  /*6410*/  BSYNC B1 ;  /* 0x0000000000017941 */ /* 0x000fea0003800000 */
.L_x_200:
        /* <DEDUP_REMOVED lines=9> */
.L_x_203:
[----:B------:R-:W-:Y:S05]  /*64b0*/  BSYNC B1 ;  /* 0x0000000000017941 */ /* 0x000fea0003800000 */
.L_x_202:
        /* <DEDUP_REMOVED lines=12> */
.L_x_205:
[----:B------:R-:W-:Y:S05]  /*6580*/  BSYNC B1 ;  /* 0x0000000000017941 */ /* 0x000fea0003800000 */
.L_x_204:
        /* <DEDUP_REMOVED lines=12> */
.L_x_207:
[----:B------:R-:W-:Y:S05]  /*6650*/  BSYNC B1 ;  /* 0x0000000000017941 */ /* 0x000fea0003800000 */
.L_x_206:
        /* <DEDUP_REMOVED lines=9> */
.L_x_209:
[----:B------:R-:W-:Y:S05]  /*66f0*/  BSYNC B1 ;  /* 0x0000000000017941 */ /* 0x000fea0003800000 */
.L_x_208:
        /* <DEDUP_REMOVED lines=9> */
.L_x_211:
[----:B------:R-:W-:Y:S05]  /*6790*/  BSYNC B1 ;  /* 0x0000000000017941 */ /* 0x000fea0003800000 */
.L_x_210:
        /* <DEDUP_REMOVED lines=12> */
.L_x_213:
[----:B------:R-:W-:Y:S05]  /*6860*/  BSYNC B1 ;  /* 0x0000000000017941 */ /* 0x000fea0003800000 */
.L_x_212:
        /* <DEDUP_REMOVED lines=12> */
.L_x_215:
[----:B------:R-:W-:Y:S05]  /*6930*/  BSYNC B1 ;  /* 0x0000000000017941 */ /* 0x000fea0003800000 */
.L_x_214:
        /* <DEDUP_REMOVED lines=9> */
.L_x_217:
[----:B------:R-:W-:Y:S05]  /*69d0*/  BSYNC B1 ;  /* 0x0000000000017941 */ /* 0x000fea0003800000 */
.L_x_216:
[----:B0--345:R-:W-:Y:S01]  /*69e0*/  HADD2.F32 R5, -RZ, R23.H0_H0 ;  /* 0x20000017ff057230 */ /* 0x039fe20000004100 */
        /* <DEDUP_REMOVED lines=11> */
.L_x_219:
[----:B------:R-:W-:Y:S05]  /*6aa0*/  BSYNC B1 ;  /* 0x0000000000017941 */ /* 0x000fea0003800000 */
.L_x_218:
[----:B0----5:R-:W-:Y:S01]  /*6ab0*/  HADD2.F32 R5, -RZ, R23.H0_H0 ;  /* 0x20000017ff057230 */ /* 0x021fe20000004100 */
[----:B------:R-:W-:Y:S01]  /*6ac0*/  ISETP.GT.AND P1, PT, R3, 0xb9, P0 ;  /* 0x000000b90300780c */ /* 0x000fe20000724270 */
[----:B------:R-:W-:Y:S01]  /*6ad0*/  @P2 IMAD.MOV.U32 R4, RZ, RZ, R222 ;  /* 0x000000ffff042224 */ /* 0x000fe200078e00de */
[----:B------:R-:W-:Y:S01]  /*6ae0*/  BSSY B1, `(.L_x_220) ;  /* 0x000000a000017945 */ /* 0x000fe20003800000 */
[----:B------:R-:W-:Y:S01]  /*6af0*/  IADD3 R125, P0, R216, 0x80, RZ ;  /* 0x00000080d87d7810 */ /* 0x000fe20007f1e0ff */
        /* <DEDUP_REMOVED lines=8> */
.L_x_221:
[----:B------:R-:W-:Y:S05]  /*6b80*/  BSYNC B1 ;  /* 0x0000000000017941 */ /* 0x000fea0003800000 */
.L_x_220:
[----:B0----5:R-:W-:Y:S01]  /*6b90*/  HADD2.F32 R5, -RZ, R23.H0_H0 ;  /* 0x20000017ff057230 */ /* 0x021fe20000004100 */
[----:B------:R-:W-:Y:S01]  /*6ba0*/  BSSY B1, `(.L_x_222) ;  /* 0x0000011000017945 */ /* 0x000fe20003800000 */
[----:B------:R-:W-:Y:S01]  /*6bb0*/  IMAD.X R217, RZ, RZ, R217, P0 ;  /* 0x000000ffffd97224 */ /* 0x000fe200000e06d9 */
[----:B------:R-:W-:Y:S02]  /*6bc0*/  ISETP.GT.AND P0, PT, R0, 0x80, PT ;  /* 0x000000800000780c */ /* 0x000fe40003f04270 */
[----:B------:R-:W-:Y:S01]  /*6bd0*/  FMUL R4, R5, R22 ;  /* 0x0000001605047220 */ /* 0x000fe20000400000 */
[----:B-1-34-:R-:W-:Y:S01]  /*6be0*/  IMAD R120, R217, R14, RZ ;  /* 0x0000000ed9787224 */ /* 0x01afe200078e02ff */
[----:B------:R-:W-:Y:S02]  /*6bf0*/  ISETP.GT.AND P3, PT, R3, RZ, P0 ;  /* 0x000000ff0300720c */ /* 0x000fe40000764270 */
[----:B------:R-:W-:Y:S01]  /*6c00*/  FFMA R215, R215, R19, R4 ;  /* 0x00000013d7d77223 */ /* 0x000fe20000000004 */
[----:B--2---:R-:W-:-:S02]  /*6c10*/  IMAD R123, R125, R15, R120 ;  /* 0x0000000f7d7b7224 */ /* 0x004fc400078e0278 */
[----:B------:R-:W-:Y:S02]  /*6c20*/  IMAD.WIDE.U32 R4, R125, R14, R8 ;  /* 0x0000000e7d047225 */ /* 0x000fe400078e0008 */
[----:B------:R-:W-:-:S03]  /*6c30*/  F2FP.F16.F32.PACK_AB R215, RZ, R215 ;  /* 0x000000d7ffd7723e */ /* 0x000fc600000000ff */
[----:B------:R-:W-:Y:S02]  /*6c40*/  IADD3 R5, R5, R123, RZ ;  /* 0x0000007b05057210 */ /* 0x000fe40007ffe0ff */
[----:B------:R0:W-:Y:S01]  /*6c50*/  @P1 STG.E.U16 desc[UR36][R222.64+0x172], R215 ;  /* 0x000172d7de001986 */ /* 0x0001e2000c101524 */
[----:B------:R-:W-:-:S04]  /*6c60*/  LEA R120, P2, R4, R12, 0x1 ;  /* 0x0000000c04787211 */ /* 0x000fc800078408ff */
[----:B------:R-:W-:Y:S01]  /*6c70*/  LEA.HI.X R121, R4, R13, R5, 0x1, P2 ;  /* 0x0000000d04797211 */ /* 0x000fe200010f0c05 */
[----:B------:R-:W-:Y:S01]  /*6c80*/  IMAD.WIDE.U32 R4, R125, R14, R218 ;  /* 0x0000000e7d047225 */ /* 0x000fe200078e00da */
[----:B------:R-:W-:Y:S07]  /*6c90*/  @!P3 BRA `(.L_x_223) ;  /* 0x000000000004b947 */ /* 0x000fee0003800000 */
[----:B------:R1:W5:Y:S02]  /*6ca0*/  LDG.E.LTC128B.U16 R23, desc[UR36][R120.64] ;  /* 0x0000002478177981 */ /* 0x000364000c1e1520 */
.L_x_223:
[----:B------:R-:W-:Y:S05]  /*6cb0*/  BSYNC B1 ;  /* 0x0000000000017941 */ /* 0x000fea0003800000 */
.L_x_222:
[----:B-----5:R-:W-:Y:S01]  /*6cc0*/  HADD2.F32 R15, -RZ, R23.H0_H0 ;  /* 0x20000017ff0f7230 */ /* 0x020fe20000004100 */
[----:B------:R-:W-:Y:S01]  /*6cd0*/  ISETP.GT.AND P2, PT, R3, 0x1, P0 ;  /* 0x000000010300780c */ /* 0x000fe20000744270 */
[----:B------:R-:W-:Y:S01]  /*6ce0*/  IMAD.IADD R5, R123, 0x1, R5 ;  /* 0x000000017b057824 */ /* 0x000fe200078e0205 */
[----:B------:R-:W-:Y:S01]  /*6cf0*/  BSSY B1, `(.L_x_224) ;  /* 0x0000010000017945 */ /* 0x000fe20003800000 */
[----:B------:R-:W-:Y:S02]  /*6d00*/  IMAD.U32 R127, RZ, RZ, UR4 ;  /* 0x00000004ff7f7e24 */ /* 0x000fe4000f8e00ff */
[----:B------:R-:W-:Y:S01]  /*6d10*/  FMUL R15, R15, R22 ;  /* 0x000000160f0f7220 */ /* 0x000fe20000400000 */
[----:B-1----:R-:W-:-:S04]  /*6d20*/  IMAD.WIDE.U32 R120, R20, UR42, R4 ;  /* 0x0000002a14787c25 */ /* 0x002fc8000f8e0004 */
[----:B------:R-:W-:Y:S01]  /*6d30*/  FFMA R15, R24, R19, R15 ;  /* 0x00000013180f7223 */ /* 0x000fe2000000000f */
[----:B------:R-:W-:Y:S01]  /*6d40*/  IMAD.U32 R5, RZ, RZ, UR4 ;  /* 0x00000004ff057e24 */ /* 0x000fe2000f8e00ff */
[----:B------:R-:W-:Y:S01]  /*6d50*/  LEA R4, P1, R127, R6, 0x8 ;  /* 0x000000067f047211 */ /* 0x000fe200078240ff */
[----:B------:R-:W-:Y:S01]  /*6d60*/  IMAD.U32 R122, RZ, RZ, UR5 ;  /* 0x00000005ff7a7e24 */ /* 0x000fe2000f8e00ff */
[C---:B------:R-:W-:Y:S01]  /*6d70*/  LEA R6, P4, R120.reuse, R12, 0x1 ;  /* 0x0000000c78067211 */ /* 0x040fe200078808ff */
[----:B------:R-:W-:Y:S01]  /*6d80*/  IMAD.IADD R24, R21, 0x1, R121 ;  /* 0x0000000115187824 */ /* 0x000fe200078e0279 */
[----:B------:R-:W-:Y:S02]  /*6d90*/  F2FP.F16.F32.PACK_AB R15, RZ, R15 ;  /* 0x0000000fff0f723e */ /* 0x000fe400000000ff */
[----:B------:R-:W-:Y:S02]  /*6da0*/  LEA.HI.X R5, R5, R7, R122, 0x8, P1 ;  /* 0x0000000705057211 */ /* 0x000fe400008f447a */
[----:B------:R-:W-:-:S03]  /*6db0*/  LEA.HI.X R7, R120, R13, R24, 0x1, P4 ;  /* 0x0000000d78077211 */ /* 0x000fc600020f0c18 */
[----:B------:R1:W-:Y:S01]  /*6dc0*/  @P3 STG.E.U16 desc[UR36][R4.64], R15 ;  /* 0x0000000f04003986 */ /* 0x0003e2000c101524 */
[----:B------:R-:W-:Y:S05]  /*6dd0*/  @!P2 BRA `(.L_x_225) ;  /* 0x000000000004a947 */ /* 0x000fea0003800000 */
[----:B------:R2:W5:Y:S02]  /*6de0*/  LDG.E.LTC128B.U16 R23, desc[UR36][R6.64+0x2] ;  /* 0x0000022406177981 */ /* 0x000564000c1e1520 */
.L_x_225:
[----:B------:R-:W-:Y:S05]  /*6df0*/  BSYNC B1 ;  /* 0x0000000000017941 */ /* 0x000fea0003800000 */
.L_x_224:
[----:B-----5:R-:W-:Y:S01]  /*6e00*/  HADD2.F32 R11, -RZ, R23.H0_H0 ;  /* 0x20000017ff0b7230 */ /* 0x020fe20000004100 */
[----:B------:R-:W-:Y:S01]  /*6e10*/  ISETP.GT.AND P1, PT, R0, 0x88, PT ;  /* 0x000000880000780c */ /* 0x000fe20003f24270 */
[----:B-1----:R-:W-:Y:S01]  /*6e20*/  IMAD.WIDE.U32 R14, R125, R14, R220 ;  /* 0x0000000e7d0e7225 */ /* 0x002fe200078e00dc */
[----:B------:R-:W-:Y:S03]  /*6e30*/  BSSY B1, `(.L_x_226) ;  /* 0x000000e000017945 */ /* 0x000fe60003800000 */
[----:B------:R-:W-:Y:S01]  /*6e40*/  FMUL R8, R11, R22 ;  /* 0x000000160b087220 */ /* 0x000fe20000400000 */
[----:B------:R-:W-:Y:S02]  /*6e50*/  ISETP.GT.AND P3, PT, R3, RZ, P1 ;  /* 0x000000ff0300720c */ /* 0x000fe40000f64270 */
[-C--:B------:R-:W-:Y:S01]  /*6e60*/  IADD3 R11, P5, R10, R14.reuse, RZ ;  /* 0x0000000e0a0b7210 */ /* 0x080fe20007fbe0ff */
[----:B------:R-:W-:Y:S01]  /*6e70*/  FFMA R8, R25, R19, R8 ;  /* 0x0000001319087223 */ /* 0x000fe20000000008 */
[----:B------:R-:W-:-:S02]  /*6e80*/  IADD3 R10, P4, R218, R14, RZ ;  /* 0x0000000eda0a7210 */ /* 0x000fc40007f9e0ff */
[----:B------:R-:W-:Y:S02]  /*6e90*/  IADD3 R123, R123, R15, RZ ;  /* 0x0000000f7b7b7210 */ /* 0x000fe40007ffe0ff */
[----:B------:R-:W-:-:S03]  /*6ea0*/  F2FP.F16.F32.PACK_AB R14, RZ, R8 ;  /* 0x00000008ff0e723e */ /* 0x000fc600000000ff */
[----:B------:R-:W-:Y:S01]  /*6eb0*/  IMAD.X R0, R123, 0x1, R9, P5 ;  /* 0x000000017b007824 */ /* 0x000fe200028e0609 */
[C---:B------:R-:W-:Y:S01]  /*6ec0*/  LEA R8, P5, R11.reuse, R12, 0x1 ;  /* 0x0000000c0b087211 */ /* 0x040fe200078a08ff */
[----:B------:R1:W-:Y:S03]  /*6ed0*/  @P2 STG.E.U16 desc[UR36][R4.64+0x2], R14 ;  /* 0x0000020e04002986 */ /* 0x0003e6000c101524 */
[----:B------:R-:W-:Y:S01]  /*6ee0*/  LEA.HI.X R9, R11, R13, R0, 0x1, P5 ;  /* 0x0000000d0b097211 */ /* 0x000fe200028f0c00 */
[----:B------:R-:W-:Y:S08]  /*6ef0*/  @!P3 BRA `(.L_x_227) ;  /* 0x000000000004b947 */ /* 0x000ff00003800000 */
[----:B------:R3:W5:Y:S02]  /*6f00*/  LDG.E.LTC128B.U16 R23, desc[UR36][R8.64] ;  /* 0x0000002408177981 */ /* 0x000764000c1e1520 */
.L_x_227:
[----:B------:R-:W-:Y:S05]  /*6f10*/  BSYNC B1 ;  /* 0x0000000000017941 */ /* 0x000fea0003800000 */
.L_x_226:
[----:B---3-5:R-:W-:Y:S01]  /*6f20*/  HADD2.F32 R9, -RZ, R23.H0_H0 ;  /* 0x20000017ff097230 */ /* 0x028fe20000004100 */
[----:B------:R-:W-:Y:S01]  /*6f30*/  ISETP.GT.AND P2, PT, R3, 0x1, P1 ;  /* 0x000000010300780c */ /* 0x000fe20000f44270 */
[----:B------:R-:W-:Y:S01]  /*6f40*/  IMAD.X R11, R219, 0x1, R123, P4 ;  /* 0x00000001db0b7824 */ /* 0x000fe200020e067b */
[----:B------:R-:W-:Y:S01]  /*6f50*/  IADD3 R8, P4, R4, R225, RZ ;  /* 0x000000e104087210 */ /* 0x000fe20007f9e0ff */
[----:B------:R-:W-:Y:S01]  /*6f60*/  BSSY B1, `(.L_x_228) ;  /* 0x000000c000017945 */ /* 0x000fe20003800000 */
[----:B------:R-:W-:Y:S01]  /*6f70*/  FMUL R9, R9, R22 ;  /* 0x0000001609097220 */ /* 0x000fe20000400000 */
[----:B------:R-:W-:-:S04]  /*6f80*/  IMAD.WIDE.U32 R10, R20, UR42, R10 ;  /* 0x0000002a140a7c25 */ /* 0x000fc8000f8e000a */
[----:B------:R-:W-:Y:S01]  /*6f90*/  FFMA R9, R26, R19, R9 ;  /* 0x000000131a097223 */ /* 0x000fe20000000009 */
[----:B------:R-:W-:Y:S01]  /*6fa0*/  IMAD.IADD R21, R21, 0x1, R11 ;  /* 0x0000000115157824 */ /* 0x000fe200078e020b */
[----:B------:R-:W-:-:S03]  /*6fb0*/  LEA R12, P5, R10, R12, 0x1 ;  /* 0x0000000c0a0c7211 */ /* 0x000fc600078a08ff */
[----:B------:R-:W-:Y:S01]  /*6fc0*/  F2FP.F16.F32.PACK_AB R0, RZ, R9 ;  /* 0x00000009ff00723e */ /* 0x000fe200000000ff */
[----:B------:R-:W-:Y:S01]  /*6fd0*/  IMAD.X R9, R5, 0x1, R224, P4 ;  /* 0x0000000105097824 */ /* 0x000fe200020e06e0 */
[----:B------:R-:W-:-:S04]  /*6fe0*/  LEA.HI.X R13, R10, R13, R21, 0x1, P5 ;  /* 0x0000000d0a0d7211 */ /* 0x000fc800028f0c15 */
[----:B------:R3:W-:Y:S01]  /*6ff0*/  @P3 STG.E.U16 desc[UR36][R8.64], R0 ;  /* 0x0000000008003986 */ /* 0x0007e2000c101524 */
[----:B------:R-:W-:Y:S05]  /*7000*/  @!P2 BRA `(.L_x_229) ;  /* 0x000000000004a947 */ /* 0x000fea0003800000 */
[----:B------:R4:W5:Y:S02]  /*7010*/  LDG.E.LTC128B.U16 R23, desc[UR36][R12.64+0x2] ;  /* 0x000002240c177981 */ /* 0x000964000c1e1520 */
.L_x_229:
[----:B------:R-:W-:Y:S05]  /*7020*/  BSYNC B1 ;  /* 0x0000000000017941 */ /* 0x000fea0003800000 */
.L_x_228:
[----:B-----5:R-:W-:Y:S01]  /*7030*/  HADD2.F32 R11, -RZ, R23.H0_H0 ;  /* 0x20000017ff0b7230 */ /* 0x020fe20000004100 */
[----:B------:R-:W-:Y:S01]  /*7040*/  ISETP.GT.AND P3, PT, R3, 0x8, P0 ;  /* 0x000000080300780c */ /* 0x000fe20000764270 */
[----:B------:R-:W-:Y:S03]  /*7050*/  BSSY B1, `(.L_x_230) ;  /* 0x0000007000017945 */ /* 0x000fe60003800000 */
[----:B---3--:R-:W-:-:S04]  /*7060*/  FMUL R0, R11, R22 ;  /* 0x000000160b007220 */ /* 0x008fc80000400000 */
[----:B------:R-:W-:-:S05]  /*7070*/  FFMA R0, R27, R19, R0 ;  /* 0x000000131b007223 */ /* 0x000fca0000000000 */
[----:B------:R-:W-:-:S05]  /*7080*/  F2FP.F16.F32.PACK_AB R0, RZ, R0 ;  /* 0x00000000ff00723e */ /* 0x000fca00000000ff */
[----:B------:R3:W-:Y:S01]  /*7090*/  @P2 STG.E.U16 desc[UR36][R8.64+0x2], R0 ;  /* 0x0000020008002986 */ /* 0x0007e2000c101524 */
[----:B------:R-:W-:Y:S05]  /*70a0*/  @!P3 BRA `(.L_x_231) ;  /* 0x000000000004b947 */ /* 0x000fea0003800000 */
[----:B------:R0:W5:Y:S02]  /*70b0*/  LDG.E.LTC128B.U16 R23, desc[UR36][R6.64+0x10] ;  /* 0x0000102406177981 */ /* 0x000164000c1e1520 */
.L_x_231:
[----:B------:R-:W-:Y:S05]  /*70c0*/  BSYNC B1 ;  /* 0x0000000000017941 */ /* 0x000fea0003800000 */
.L_x_230:
[----:B-----5:R-:W-:Y:S01]  /*70d0*/  HADD2.F32 R11, -RZ, R23.H0_H0 ;  /* 0x20000017ff0b7230 */ /* 0x020fe20000004100 */
        /* <DEDUP_REMOVED lines=8> */
.L_x_233:
[----:B------:R-:W-:Y:S05]  /*7160*/  BSYNC B1 ;  /* 0x0000000000017941 */ /* 0x000fea0003800000 */
.L_x_232:
[----:B0----5:R-:W-:Y:S01]  /*7170*/  HADD2.F32 R11, -RZ, R23.H0_H0 ;  /* 0x20000017ff0b7230 */ /* 0x021fe20000004100 */
        /* <DEDUP_REMOVED lines=8> */
.L_x_235:
[----:B------:R-:W-:Y:S05]  /*7200*/  BSYNC B1 ;  /* 0x0000000000017941 */ /* 0x000fea0003800000 */
.L_x_234:
        /* <DEDUP_REMOVED lines=9> */
.L_x_237:
[----:B------:R-:W-:Y:S05]  /*72a0*/  BSYNC B1 ;  /* 0x0000000000017941 */ /* 0x000fea0003800000 */
.L_x_236:
[----:B0----5:R-:W-:Y:S01]  /*72b0*/  HADD2.F32 R11, -RZ, R23.H0_H0 ;  /* 0x20000017ff0b7230 */ /* 0x021fe20000004100 */
        /* <DEDUP_REMOVED lines=8> */
.L_x_239:
[----:B------:R-:W-:Y:S05]  /*7340*/  BSYNC B1 ;  /* 0x0000000000017941 */ /* 0x000fea0003800000 */
.L_x_238:
        /* <DEDUP_REMOVED lines=9> */
.L_x_241:
[----:B------:R-:W-:Y:S05]  /*73e0*/  BSYNC B1 ;  /* 0x0000000000017941 */ /* 0x000fea0003800000 */
.L_x_240:
        /* <DEDUP_REMOVED lines=9> */
.L_x_243:
[----:B------:R-:W-:Y:S05]  /*7480*/  BSYNC B1 ;  /* 0x0000000000017941 */ /* 0x000fea0003800000 */
.L_x_242:
        /* <DEDUP_REMOVED lines=9> */
.L_x_245:
[----:B------:R-:W-:Y:S05]  /*7520*/  BSYNC B1 ;  /* 0x0000000000017941 */ /* 0x000fea0003800000 */
.L_x_244:
        /* <DEDUP_REMOVED lines=9> */
.L_x_247:
[----:B------:R-:W-:Y:S05]  /*75c0*/  BSYNC B1 ;  /* 0x0000000000017941 */ /* 0x000fea0003800000 */
.L_x_246:
        /* <DEDUP_REMOVED lines=9> */
.L_x_249:
[----:B------:R-:W-:Y:S05]  /*7660*/  BSYNC B1 ;  /* 0x0000000000017941 */ /* 0x000fea0003800000 */
.L_x_248:
        /* <DEDUP_REMOVED lines=9> */
.L_x_251:
[----:B------:R-:W-:Y:S05]  /*7700*/  BSYNC B1 ;  /* 0x0000000000017941 */ /* 0x000fea0003800000 */
.L_x_250:
        /* <DEDUP_REMOVED lines=9> */
.L_x_253:
[----:B------:R-:W-:Y:S05]  /*77a0*/  BSYNC B1 ;  /* 0x0000000000017941 */ /* 0x000fea0003800000 */
.L_x_252:
        /* <DEDUP_REMOVED lines=9> */
.L_x_255:
[----:B------:R-:W-:Y:S05]  /*7840*/  BSYNC B1 ;  /* 0x0000000000017941 */ /* 0x000fea0003800000 */
.L_x_254:
        /* <DEDUP_REMOVED lines=9> */
.L_x_257:
[----:B------:R-:W-:Y:S05]  /*78e0*/  BSYNC B1 ;  /* 0x0000000000017941 */ /* 0x000fea0003800000 */
.L_x_256:
        /* <DEDUP_REMOVED lines=9> */
.L_x_259:
[----:B------:R-:W-:Y:S05]  /*7980*/  BSYNC B1 ;  /* 0x0000000000017941 */ /* 0x000fea0003800000 */
.L_x_258:
        /* <DEDUP_REMOVED lines=9> */
.L_x_261:
[----:B------:R-:W-:Y:S05]  /*7a20*/  BSYNC B1 ;  /* 0x0000000000017941 */ /* 0x000fea0003800000 */
.L_x_260:
        /* <DEDUP_REMOVED lines=9> */
.L_x_263:
[----:B------:R-:W-:Y:S05]  /*7ac0*/  BSYNC B1 ;  /* 0x0000000000017941 */ /* 0x000fea0003800000 */
.L_x_262:
        /* <DEDUP_REMOVED lines=9> */
.L_x_265:
[----:B------:R-:W-:Y:S05]  /*7b60*/  BSYNC B1 ;  /* 0x0000000000017941 */ /* 0x000fea0003800000 */
.L_x_264:
        /* <DEDUP_REMOVED lines=9> */
.L_x_267:
[----:B------:R-:W-:Y:S05]  /*7c00*/  BSYNC B1 ;  /* 0x0000000000017941 */ /* 0x000fea0003800000 */
.L_x_266:
        /* <DEDUP_REMOVED lines=9> */
.L_x_269:
[----:B------:R-:W-:Y:S05]  /*7ca0*/  BSYNC B1 ;  /* 0x0000000000017941 */ /* 0x000fea0003800000 */
.L_x_268:
        /* <DEDUP_REMOVED lines=9> */
.L_x_271:
[----:B------:R-:W-:Y:S05]  /*7d40*/  BSYNC B1 ;  /* 0x0000000000017941 */ /* 0x000fea0003800000 */
.L_x_270:
        /* <DEDUP_REMOVED lines=9> */
.L_x_273:
[----:B------:R-:W-:Y:S05]  /*7de0*/  BSYNC B1 ;  /* 0x0000000000017941 */ /* 0x000fea0003800000 */
.L_x_272:
        /* <DEDUP_REMOVED lines=9> */
.L_x_275:
[----:B------:R-:W-:Y:S05]  /*7e80*/  BSYNC B1 ;  /* 0x0000000000017941 */ /* 0x000fea0003800000 */
.L_x_274:
        /* <DEDUP_REMOVED lines=9> */
.L_x_277:
[----:B------:R-:W-:Y:S05]  /*7f20*/  BSYNC B1 ;  /* 0x0000000000017941 */ /* 0x000fea0003800000 */
.L_x_276:
        /* <DEDUP_REMOVED lines=9> */
.L_x_279:
[----:B------:R-:W-:Y:S05]  /*7fc0*/  BSYNC B1 ;  /* 0x0000000000017941 */ /* 0x000fea0003800000 */
.L_x_278:
        /* <DEDUP_REMOVED lines=9> */
.L_x_281:
[----:B------:R-:W-:Y:S05]  /*8060*/  BSYNC B1 ;  /* 0x0000000000017941 */ /* 0x000fea0003800000 */
.L_x_280:
        /* <DEDUP_REMOVED lines=9> */
.L_x_283:
[----:B------:R-:W-:Y:S05]  /*8100*/  BSYNC B1 ;  /* 0x0000000000017941 */ /* 0x000fea0003800000 */
.L_x_282:
        /* <DEDUP_REMOVED lines=9> */
.L_x_285:
[----:B------:R-:W-:Y:S05]  /*81a0*/  BSYNC B1 ;  /* 0x0000000000017941 */ /* 0x000fea0003800000 */
.L_x_284:
        /* <DEDUP_REMOVED lines=9> */
.L_x_287:
[----:B------:R-:W-:Y:S05]  /*8240*/  BSYNC B1 ;  /* 0x0000000000017941 */ /* 0x000fea0003800000 */
.L_x_286:
        /* <DEDUP_REMOVED lines=9> */
.L_x_289:
[----:B------:R-:W-:Y:S05]  /*82e0*/  BSYNC B1 ;  /* 0x0000000000017941 */ /* 0x000fea0003800000 */
.L_x_288:
        /* <DEDUP_REMOVED lines=9> */
.L_x_291:
[----:B------:R-:W-:Y:S05]  /*8380*/  BSYNC B1 ;  /* 0x0000000000017941 */ /* 0x000fea0003800000 */
.L_x_290:
        /* <DEDUP_REMOVED lines=9> */
.L_x_293:
[----:B------:R-:W-:Y:S05]  /*8420*/  BSYNC B1 ;  /* 0x0000000000017941 */ /* 0x000fea0003800000 */
.L_x_292:
        /* <DEDUP_REMOVED lines=9> */
.L_x_295:
[----:B------:R-:W-:Y:S05]  /*84c0*/  BSYNC B1 ;  /* 0x0000000000017941 */ /* 0x000fea0003800000 */
.L_x_294:
        /* <DEDUP_REMOVED lines=9> */
.L_x_297:
[----:B------:R-:W-:Y:S05]  /*8560*/  BSYNC B1 ;  /* 0x0000000000017941 */ /* 0x000fea0003800000 */
.L_x_296:
        /* <DEDUP_REMOVED lines=9> */
.L_x_299:
[----:B------:R-:W-:Y:S05]  /*8600*/  BSYNC B1 ;  /* 0x0000000000017941 */ /* 0x000fea0003800000 */
.L_x_298:
        /* <DEDUP_REMOVED lines=9> */
.L_x_301:
[----:B------:R-:W-:Y:S05]  /*86a0*/  BSYNC B1 ;  /* 0x0000000000017941 */ /* 0x000fea0003800000 */
.L_x_300:
        /* <DEDUP_REMOVED lines=9> */
.L_x_303:
[----:B------:R-:W-:Y:S05]  /*8740*/  BSYNC B1 ;  /* 0x0000000000017941 */ /* 0x000fea0003800000 */
.L_x_302:
        /* <DEDUP_REMOVED lines=9> */
.L_x_305:
[----:B------:R-:W-:Y:S05]  /*87e0*/  BSYNC B1 ;  /* 0x0000000000017941 */ /* 0x000fea0003800000 */
.L_x_304:
        /* <DEDUP_REMOVED lines=9> */
.L_x_307:
[----:B------:R-:W-:Y:S05]  /*8880*/  BSYNC B1 ;  /* 0x0000000000017941 */ /* 0x000fea0003800000 */
.L_x_306:
        /* <DEDUP_REMOVED lines=9> */
.L_x_309:
[----:B------:R-:W-:Y:S05]  /*8920*/  BSYNC B1 ;  /* 0x0000000000017941 */ /* 0x000fea0003800000 */
.L_x_308:
        /* <DEDUP_REMOVED lines=9> */
.L_x_311:
[----:B------:R-:W-:Y:S05]  /*89c0*/  BSYNC B1 ;  /* 0x0000000000017941 */ /* 0x000fea0003800000 */
.L_x_310:
        /* <DEDUP_REMOVED lines=9> */
.L_x_313:
[----:B------:R-:W-:Y:S05]  /*8a60*/  BSYNC B1 ;  /* 0x0000000000017941 */ /* 0x000fea0003800000 */
.L_x_312:
        /* <DEDUP_REMOVED lines=9> */
.L_x_315:
[----:B------:R-:W-:Y:S05]  /*8b00*/  BSYNC B1 ;  /* 0x0000000000017941 */ /* 0x000fea0003800000 */
.L_x_314:
        /* <DEDUP_REMOVED lines=9> */
.L_x_317:
[----:B------:R-:W-:Y:S05]  /*8ba0*/  BSYNC B1 ;  /* 0x0000000000017941 */ /* 0x000fea0003800000 */
.L_x_316:
        /* <DEDUP_REMOVED lines=9> */
.L_x_319:
[----:B------:R-:W-:Y:S05]  /*8c40*/  BSYNC B1 ;  /* 0x0000000000017941 */ /* 0x000fea0003800000 */
.L_x_318:
        /* <DEDUP_REMOVED lines=9> */
.L_x_321:
[----:B------:R-:W-:Y:S05]  /*8ce0*/  BSYNC B1 ;  /* 0x0000000000017941 */ /* 0x000fea0003800000 */
.L_x_320:
        /* <DEDUP_REMOVED lines=9> */
.L_x_323:
[----:B------:R-:W-:Y:S05]  /*8d80*/  BSYNC B1 ;  /* 0x0000000000017941 */ /* 0x000fea0003800000 */
.L_x_322:
        /* <DEDUP_REMOVED lines=9> */
.L_x_325:
[----:B------:R-:W-:Y:S05]  /*8e20*/  BSYNC B1 ;  /* 0x0000000000017941 */ /* 0x000fea0003800000 */
.L_x_324:
        /* <DEDUP_REMOVED lines=9> */
.L_x_327:
[----:B------:R-:W-:Y:S05]  /*8ec0*/  BSYNC B1 ;  /* 0x0000000000017941 */ /* 0x000fea0003800000 */
.L_x_326:
        /* <DEDUP_REMOVED lines=9> */
.L_x_329:
[----:B------:R-:W-:Y:S05]  /*8f60*/  BSYNC B1 ;  /* 0x0000000000017941 */ /* 0x000fea0003800000 */
.L_x_328:
        /* <DEDUP_REMOVED lines=9> */
.L_x_331:
[----:B------:R-:W-:Y:S05]  /*9000*/  BSYNC B1 ;  /* 0x0000000000017941 */ /* 0x000fea0003800000 */
.L_x_330:
        /* <DEDUP_REMOVED lines=9> */
.L_x_333:
[----:B------:R-:W-:Y:S05]  /*90a0*/  BSYNC B1 ;  /* 0x0000000000017941 */ /* 0x000fea0003800000 */
.L_x_332:
        /* <DEDUP_REMOVED lines=9> */
.L_x_335:
[----:B------:R-:W-:Y:S05]  /*9140*/  BSYNC B1 ;  /* 0x0000000000017941 */ /* 0x000fea0003800000 */
.L_x_334:
        /* <DEDUP_REMOVED lines=9> */
.L_x_337:
[----:B------:R-:W-:Y:S05]  /*91e0*/  BSYNC B1 ;  /* 0x0000000000017941 */ /* 0x000fea0003800000 */
.L_x_336:
        /* <DEDUP_REMOVED lines=9> */
.L_x_339:
[----:B------:R-:W-:Y:S05]  /*9280*/  BSYNC B1 ;  /* 0x0000000000017941 */ /* 0x000fea0003800000 */
.L_x_338:
        /* <DEDUP_REMOVED lines=9> */
.L_x_341:
[----:B------:R-:W-:Y:S05]  /*9320*/  BSYNC B1 ;  /* 0x0000000000017941 */ /* 0x000fea0003800000 */
.L_x_340:
        /* <DEDUP_REMOVED lines=9> */
.L_x_343:
[----:B------:R-:W-:Y:S05]  /*93c0*/  BSYNC B1 ;  /* 0x0000000000017941 */ /* 0x000fea0003800000 */
.L_x_342:
        /* <DEDUP_REMOVED lines=9> */
.L_x_345:
[----:B------:R-:W-:Y:S05]  /*9460*/  BSYNC B1 ;  /* 0x0000000000017941 */ /* 0x000fea0003800000 */
.L_x_344:
        /* <DEDUP_REMOVED lines=9> */
.L_x_347:
[----:B------:R-:W-:Y:S05]  /*9500*/  BSYNC B1 ;  /* 0x0000000000017941 */ /* 0x000fea0003800000 */
.L_x_346:
        /* <DEDUP_REMOVED lines=9> */
.L_x_349:
[----:B------:R-:W-:Y:S05]  /*95a0*/  BSYNC B1 ;  /* 0x0000000000017941 */ /* 0x000fea0003800000 */
.L_x_348:
        /* <DEDUP_REMOVED lines=9> */
.L_x_351:
[----:B------:R-:W-:Y:S05]  /*9640*/  BSYNC B1 ;  /* 0x0000000000017941 */ /* 0x000fea0003800000 */
.L_x_350:
        /* <DEDUP_REMOVED lines=9> */
.L_x_353:
[----:B------:R-:W-:Y:S05]  /*96e0*/  BSYNC B1 ;  /* 0x0000000000017941 */ /* 0x000fea0003800000 */
.L_x_352:
        /* <DEDUP_REMOVED lines=9> */
.L_x_355:
[----:B------:R-:W-:Y:S05]  /*9780*/  BSYNC B1 ;  /* 0x0000000000017941 */ /* 0x000fea0003800000 */
.L_x_354:
        /* <DEDUP_REMOVED lines=9> */
.L_x_357:
[----:B------:R-:W-:Y:S05]  /*9820*/  BSYNC B1 ;  /* 0x0000000000017941 */ /* 0x000fea0003800000 */
.L_x_356:
        /* <DEDUP_REMOVED lines=9> */
.L_x_359:
[----:B------:R-:W-:Y:S05]  /*98c0*/  BSYNC B1 ;  /* 0x0000000000017941 */ /* 0x000fea0003800000 */
.L_x_358:
        /* <DEDUP_REMOVED lines=9> */
.L_x_361:
[----:B------:R-:W-:Y:S05]  /*9960*/  BSYNC B1 ;  /* 0x0000000000017941 */ /* 0x000fea0003800000 */
.L_x_360:
        /* <DEDUP_REMOVED lines=9> */
.L_x_363:
[----:B------:R-:W-:Y:S05]  /*9a00*/  BSYNC B1 ;  /* 0x0000000000017941 */ /* 0x000fea0003800000 */
.L_x_362:
        /* <DEDUP_REMOVED lines=9> */
.L_x_365:
[----:B------:R-:W-:Y:S05]  /*9aa0*/  BSYNC B1 ;  /* 0x0000000000017941 */ /* 0x000fea0003800000 */
.L_x_364:
        /* <DEDUP_REMOVED lines=9> */
.L_x_367:
[----:B------:R-:W-:Y:S05]  /*9b40*/  BSYNC B1 ;  /* 0x0000000000017941 */ /* 0x000fea0003800000 */
.L_x_366:
        /* <DEDUP_REMOVED lines=9> */
.L_x_369:
[----:B------:R-:W-:Y:S05]  /*9be0*/  BSYNC B1 ;  /* 0x0000000000017941 */ /* 0x000fea0003800000 */
.L_x_368:
        /* <DEDUP_REMOVED lines=9> */
.L_x_371:
[----:B------:R-:W-:Y:S05]  /*9c80*/  BSYNC B1 ;  /* 0x0000000000017941 */ /* 0x000fea0003800000 */
.L_x_370:
        /* <DEDUP_REMOVED lines=9> */
.L_x_373:
[----:B------:R-:W-:Y:S05]  /*9d20*/  BSYNC B1 ;  /* 0x0000000000017941 */ /* 0x000fea0003800000 */
.L_x_372:
        /* <DEDUP_REMOVED lines=9> */
.L_x_375:
[----:B------:R-:W-:Y:S05]  /*9dc0*/  BSYNC B1 ;  /* 0x0000000000017941 */ /* 0x000fea0003800000 */
.L_x_374:
        /* <DEDUP_REMOVED lines=9> */
.L_x_377:
[----:B------:R-:W-:Y:S05]  /*9e60*/  BSYNC B1 ;  /* 0x0000000000017941 */ /* 0x000fea0003800000 */
.L_x_376:
        /* <DEDUP_REMOVED lines=9> */
.L_x_379:
[----:B------:R-:W-:Y:S05]  /*9f00*/  BSYNC B1 ;  /* 0x0000000000017941 */ /* 0x000fea0003800000 */
.L_x_378:
        /* <DEDUP_REMOVED lines=9> */
.L_x_381:
[----:B------:R-:W-:Y:S05]  /*9fa0*/  BSYNC B1 ;  /* 0x0000000000017941 */ /* 0x000fea0003800000 */
.L_x_380:
        /* <DEDUP_REMOVED lines=9> */
.L_x_383:
[----:B------:R-:W-:Y:S05]  /*a040*/  BSYNC B1 ;  /* 0x0000000000017941 */ /* 0x000fea0003800000 */
.L_x_382:
        /* <DEDUP_REMOVED lines=9> */
.L_x_385:
[----:B------:R-:W-:Y:S05]  /*a0e0*/  BSYNC B1 ;  /* 0x0000000000017941 */ /* 0x000fea0003800000 */
.L_x_384:
        /* <DEDUP_REMOVED lines=9> */
.L_x_387:
[----:B------:R-:W-:Y:S05]  /*a180*/  BSYNC B1 ;  /* 0x0000000000017941 */ /* 0x000fea0003800000 */
.L_x_386:
        /* <DEDUP_REMOVED lines=9> */
.L_x_389:
[----:B------:R-:W-:Y:S05]  /*a220*/  BSYNC B1 ;  /* 0x0000000000017941 */ /* 0x000fea0003800000 */
.L_x_388:
        /* <DEDUP_REMOVED lines=9> */
.L_x_391:
[----:B------:R-:W-:Y:S05]  /*a2c0*/  BSYNC B1 ;  /* 0x0000000000017941 */ /* 0x000fea0003800000 */
.L_x_390:
        /* <DEDUP_REMOVED lines=9> */
.L_x_393:
[----:B------:R-:W-:Y:S05]  /*a360*/  BSYNC B1 ;  /* 0x0000000000017941 */ /* 0x000fea0003800000 */
.L_x_392:
        /* <DEDUP_REMOVED lines=9> */
.L_x_395:
[----:B------:R-:W-:Y:S05]  /*a400*/  BSYNC B1 ;  /* 0x0000000000017941 */ /* 0x000fea0003800000 */
.L_x_394:
        /* <DEDUP_REMOVED lines=9> */
.L_x_397:
[----:B------:R-:W-:Y:S05]  /*a4a0*/  BSYNC B1 ;  /* 0x0000000000017941 */ /* 0x000fea0003800000 */
.L_x_396:
        /* <DEDUP_REMOVED lines=9> */
.L_x_399:
[----:B------:R-:W-:Y:S05]  /*a540*/  BSYNC B1 ;  /* 0x0000000000017941 */ /* 0x000fea0003800000 */
.L_x_398:
        /* <DEDUP_REMOVED lines=9> */
.L_x_401:
[----:B------:R-:W-:Y:S05]  /*a5e0*/  BSYNC B1 ;  /* 0x0000000000017941 */ /* 0x000fea0003800000 */
.L_x_400:
        /* <DEDUP_REMOVED lines=9> */
.L_x_403:
[----:B------:R-:W-:Y:S05]  /*a680*/  BSYNC B1 ;  /* 0x0000000000017941 */ /* 0x000fea0003800000 */
.L_x_402:
        /* <DEDUP_REMOVED lines=9> */
.L_x_405:
[----:B------:R-:W-:Y:S05]  /*a720*/  BSYNC B1 ;  /* 0x0000000000017941 */ /* 0x000fea0003800000 */
.L_x_404:
        /* <DEDUP_REMOVED lines=9> */
.L_x_407:
[----:B------:R-:W-:Y:S05]  /*a7c0*/  BSYNC B1 ;  /* 0x0000000000017941 */ /* 0x000fea0003800000 */
.L_x_406:
        /* <DEDUP_REMOVED lines=9> */
.L_x_409:
[----:B------:R-:W-:Y:S05]  /*a860*/  BSYNC B1 ;  /* 0x0000000000017941 */ /* 0x000fea0003800000 */
.L_x_408:
[----:B0-2--5:R-:W-:Y:S01]  /*a870*/  HADD2.F32 R7, -RZ, R23.H0_H0 ;  /* 0x20000017ff077230 */ /* 0x025fe20000004100 */
        /* <DEDUP_REMOVED lines=8> */
.L_x_411:
[----:B------:R-:W-:Y:S05]  /*a900*/  BSYNC B1 ;  /* 0x0000000000017941 */ /* 0x000fea0003800000 */
.L_x_410:
[----:B01---5:R-:W-:Y:S01]  /*a910*/  HADD2.F32 R5, -RZ, R23.H0_H0 ;  /* 0x20000017ff057230 */ /* 0x023fe20000004100 */
[----:B------:R-:W-:Y:S01]  /*a920*/  ISETP.GT.AND P1, PT, R3, 0xb9, P1 ;  /* 0x000000b90300780c */ /* 0x000fe20000f24270 */
[----:B------:R-:W-:Y:S01]  /*a930*/  @P2 IMAD.MOV.U32 R4, RZ, RZ, R8 ;  /* 0x000000ffff042224 */ /* 0x000fe200078e0008 */
        /* <DEDUP_REMOVED lines=9> */
.L_x_413:
[----:B------:R-:W-:Y:S05]  /*a9d0*/  BSYNC B1 ;  /* 0x0000000000017941 */ /* 0x000fea0003800000 */
.L_x_412:
[----:B------:R-:W-:Y:S05]  /*a9e0*/  @!P1 BRA `(.L_x_414) ;  /* 0x0000003400d89947 */ /* 0x000fea0003800000 */
[----:B-----5:R-:W-:-:S05]  /*a9f0*/  HADD2.F32 R23, -RZ, R23.H0_H0 ;  /* 0x20000017ff177230 */ /* 0x020fca0000004100 */
[----:B0-----:R-:W-:-:S04]  /*aa00*/  FMUL R0, R23, R22 ;  /* 0x0000001617007220 */ /* 0x001fc80000400000 */
[----:B------:R-:W-:-:S05]  /*aa10*/  FFMA R0, R119, R19, R0 ;  /* 0x0000001377007223 */ /* 0x000fca0000000000 */
[----:B------:R-:W-:-:S05]  /*aa20*/  F2FP.F16.F32.PACK_AB R0, RZ, R0 ;  /* 0x00000000ff00723e */ /* 0x000fca00000000ff */
[----:B------:R0:W-:Y:S01]  /*aa30*/  STG.E.U16 desc[UR36][R8.64+0x172], R0 ;  /* 0x0001720008007986 */ /* 0x0001e2000c101524 */
[----:B------:R-:W-:Y:S05]  /*aa40*/  BRA `(.L_x_414) ;  /* 0x0000003400c07947 */ /* 0x000fea0003800000 */
.L_x_33:
[----:B------:R-:W-:Y:S01]  /*aa50*/  ULDC.64 UR6, c[0x0][0x5c0] ;  /* 0x0001700000067ab9 */ /* 0x000fe20000000a00 */
[-C--:B------:R-:W-:Y:S01]  /*aa60*/  FMUL R120, R120, R19.reuse ;  /* 0x0000001378787220 */ /* 0x080fe20000400000 */
[----:B------:R-:W-:Y:S01]  /*aa70*/  LEA R6, P1, R4, UR6, 0x1 ;  /* 0x0000000604067c11 */ /* 0x000fe2000f8208ff */
[-C--:B------:R-:W-:Y:S01]  /*aa80*/  FMUL R121, R121, R19.reuse ;  /* 0x0000001379797220 */ /* 0x080fe20000400000 */
[----:B------:R-:W-:Y:S01]  /*aa90*/  ISETP.GT.AND P2, PT, R0, 0x8, PT ;  /* 0x000000080000780c */ /* 0x000fe20003f44270 */
[----:B------:R-:W-:Y:S01]  /*aaa0*/  USHF.L.U64.HI UR6, UR4, 0x4, UR5 ;  /* 0x0000000404067899 */ /* 0x000fe20008010205 */
[----:B------:R-:W-:Y:S01]  /*aab0*/  F2FP.F16.F32.PACK_AB R120, RZ, R120 ;  /* 0x00000078ff78723e */ /* 0x000fe200000000ff */
[-C--:B------:R-:W-:Y:S01]  /*aac0*/  FMUL R122, R122, R19.reuse ;  /* 0x000000137a7a7220 */ /* 0x080fe20000400000 */
[----:B------:R-:W-:Y:S01]  /*aad0*/  LEA.HI.X R7, R4, UR7, R223, 0x1, P1 ;  /* 0x0000000704077c11 */ /* 0x000fe200088f0cdf */
[----:B------:R-:W-:Y:S01]  /*aae0*/  USHF.L.U32 UR7, UR4, 0x4, URZ ;  /* 0x0000000404077899 */ /* 0x000fe2000800063f */
[----:B------:R-:W-:Y:S01]  /*aaf0*/  ISETP.GT.AND P1, PT, R3, 0x1, P3 ;  /* 0x000000010300780c */ /* 0x000fe20001f24270 */
[-C--:B------:R-:W-:Y:S01]  /*ab00*/  FMUL R123, R123, R19.reuse ;  /* 0x000000137b7b7220 */ /* 0x080fe20000400000 */
[C---:B------:R-:W-:Y:S01]  /*ab10*/  ISETP.GT.AND P4, PT, R3.reuse, RZ, P2 ;  /* 0x000000ff0300720c */ /* 0x040fe20001784270 */
[----:B------:R-:W-:Y:S01]  /*ab20*/  @P0 STG.E.U16 desc[UR36][R6.64], R120 ;  /* 0x0000007806000986 */ /* 0x000fe2000c101524 */
[----:B------:R-:W-:Y:S01]  /*ab30*/  ISETP.GT.AND P0, PT, R3, 0x1, P2 ;  /* 0x000000010300780c */ /* 0x000fe20001704270 */
[-C--:B------:R-:W-:Y:S01]  /*ab40*/  FMUL R124, R124, R19.reuse ;  /* 0x000000137c7c7220 */ /* 0x080fe20000400000 */
[----:B------:R-:W-:Y:S01]  /*ab50*/  IADD3 R4, P5, R6, UR7, RZ ;  /* 0x0000000706047c10 */ /* 0x000fe2000ffbe0ff */
[----:B------:R-:W-:Y:S01]  /*ab60*/  FMUL R125, R125, R19 ;  /* 0x000000137d7d7220 */ /* 0x000fe20000400000 */
[----:B------:R-:W-:Y:S01]  /*ab70*/  F2FP.F16.F32.PACK_AB R121, RZ, R121 ;  /* 0x00000079ff79723e */ /* 0x000fe200000000ff */
[-C--:B------:R-:W-:Y:S01]  /*ab80*/  FMUL R126, R126, R19.reuse ;  /* 0x000000137e7e7220 */ /* 0x080fe20000400000 */
[----:B------:R-:W-:Y:S01]  /*ab90*/  F2FP.F16.F32.PACK_AB R122, RZ, R122 ;  /* 0x0000007aff7a723e */ /* 0x000fe200000000ff */
[----:B------:R-:W-:Y:S01]  /*aba0*/  FMUL R127, R127, R19 ;  /* 0x000000137f7f7220 */ /* 0x000fe20000400000 */
[----:B------:R-:W-:Y:S01]  /*abb0*/  IADD3.X R5, R7, UR6, RZ, P5, !PT ;  /* 0x0000000607057c10 */ /* 0x000fe2000affe4ff */
[----:B------:R-:W-:Y:S01]  /*abc0*/  @P1 STG.E.U16 desc[UR36][R6.64+0x2], R121 ;  /* 0x0000027906001986 */ /* 0x000fe2000c101524 */
[----:B------:R-:W-:Y:S01]  /*abd0*/  F2FP.F16.F32.PACK_AB R123, RZ, R123 ;  /* 0x0000007bff7b723e */ /* 0x000fe200000000ff */
[-C--:B------:R-:W-:Y:S01]  /*abe0*/  FMUL R128, R128, R19.reuse ;  /* 0x0000001380807220 */ /* 0x080fe20000400000 */
[C---:B------:R-:W-:Y:S01]  /*abf0*/  ISETP.GT.AND P5, PT, R3.reuse, 0x9, P3 ;  /* 0x000000090300780c */ /* 0x040fe20001fa4270 */
[----:B------:R-:W-:Y:S01]  /*ac00*/  @P4 STG.E.U16 desc[UR36][R4.64], R122 ;  /* 0x0000007a04004986 */ /* 0x000fe2000c101524 */
[----:B------:R-:W-:Y:S01]  /*ac10*/  ISETP.GT.AND P4, PT, R3, 0x8, P3 ;  /* 0x000000080300780c */ /* 0x000fe20001f84270 */
[-C--:B------:R-:W-:Y:S01]  /*ac20*/  FMUL R129, R129, R19.reuse ;  /* 0x0000001381817220 */ /* 0x080fe20000400000 */
[C---:B------:R-:W-:Y:S01]  /*ac30*/  ISETP.GT.AND P1, PT, R3.reuse, 0x8, P2 ;  /* 0x000000080300780c */ /* 0x040fe20001724270 */
[----:B------:R-:W-:Y:S01]  /*ac40*/  @P0 STG.E.U16 desc[UR36][R4.64+0x2], R123 ;  /* 0x0000027b04000986 */ /* 0x000fe2000c101524 */
[----:B------:R-:W-:Y:S01]  /*ac50*/  ISETP.GT.AND P0, PT, R3, 0x9, P2 ;  /* 0x000000090300780c */ /* 0x000fe20001704270 */
[-C--:B------:R-:W-:Y:S01]  /*ac60*/  FMUL R130, R130, R19.reuse ;  /* 0x0000001382827220 */ /* 0x080fe20000400000 */
[----:B------:R-:W-:Y:S01]  /*ac70*/  F2FP.F16.F32.PACK_AB R124, RZ, R124 ;  /* 0x0000007cff7c723e */ /* 0x000fe200000000ff */
[----:B------:R-:W-:Y:S01]  /*ac80*/  FMUL R131, R131, R19 ;  /* 0x0000001383837220 */ /* 0x000fe20000400000 */
[----:B------:R-:W-:Y:S01]  /*ac90*/  F2FP.F16.F32.PACK_AB R125, RZ, R125 ;  /* 0x0000007dff7d723e */ /* 0x000fe200000000ff */
[-C--:B------:R-:W-:Y:S01]  /*aca0*/  FMUL R132, R132, R19.reuse ;  /* 0x0000001384847220 */ /* 0x080fe20000400000 */
[----:B------:R-:W-:Y:S01]  /*acb0*/  F2FP.F16.F32.PACK_AB R126, RZ, R126 ;  /* 0x0000007eff7e723e */ /* 0x000fe200000000ff */
[----:B------:R-:W-:Y:S01]  /*acc0*/  FMUL R133, R133, R19 ;  /* 0x0000001385857220 */ /* 0x000fe20000400000 */
[----:B------:R-:W-:Y:S01]  /*acd0*/  F2FP.F16.F32.PACK_AB R127, RZ, R127 ;  /* 0x0000007fff7f723e */ /* 0x000fe200000000ff */
[----:B------:R-:W-:Y:S01]  /*ace0*/  @P4 STG.E.U16 desc[UR36][R6.64+0x10], R124 ;  /* 0x0000107c06004986 */ /* 0x000fe2000c101524 */
[----:B------:R-:W-:Y:S01]  /*acf0*/  ISETP.GT.AND P4, PT, R3, 0x10, P3 ;  /* 0x000000100300780c */ /* 0x000fe20001f84270 */
[----:B------:R-:W-:Y:S01]  /*ad00*/  FMUL R134, R134, R19 ;  /* 0x0000001386867220 */ /* 0x000fe20000400000 */
[----:B------:R-:W-:Y:S01]  /*ad10*/  F2FP.F16.F32.PACK_AB R128, RZ, R128 ;  /* 0x00000080ff80723e */ /* 0x000fe200000000ff */
[----:B------:R-:W-:Y:S01]  /*ad20*/  @P5 STG.E.U16 desc[UR36][R6.64+0x12], R125 ;  /* 0x0000127d06005986 */ /* 0x000fe2000c101524 */
[----:B------:R-:W-:Y:S01]  /*ad30*/  F2FP.F16.F32.PACK_AB R129, RZ, R129 ;  /* 0x00000081ff81723e */ /* 0x000fe200000000ff */
[-C--:B------:R-:W-:Y:S01]  /*ad40*/  FMUL R135, R135, R19.reuse ;  /* 0x0000001387877220 */ /* 0x080fe20000400000 */
[C---:B------:R-:W-:Y:S01]  /*ad50*/  ISETP.GT.AND P5, PT, R3.reuse, 0x11, P2 ;  /* 0x000000110300780c */ /* 0x040fe200017a4270 */
[----:B------:R-:W-:Y:S01]  /*ad60*/  @P1 STG.E.U16 desc[UR36][R4.64+0x10], R126 ;  /* 0x0000107e04001986 */ /* 0x000fe2000c101524 */
[C---:B------:R-:W-:Y:S01]  /*ad70*/  ISETP.GT.AND P1, PT, R3.reuse, 0x10, P2 ;  /* 0x000000100300780c */ /* 0x040fe20001724270 */
[-C--:B------:R-:W-:Y:S01]  /*ad80*/  FMUL R136, R136, R19.reuse ;  /* 0x0000001388887220 */ /* 0x080fe20000400000 */
[----:B------:R-:W-:Y:S01]  /*ad90*/  F2FP.F16.F32.PACK_AB R130, RZ, R130 ;  /* 0x00000082ff82723e */ /* 0x000fe200000000ff */
[----:B------:R-:W-:Y:S01]  /*ada0*/  @P0 STG.E.U16 desc[UR36][R4.64+0x12], R127 ;  /* 0x0000127f04000986 */ /* 0x000fe2000c101524 */
[----:B------:R-:W-:Y:S01]  /*adb0*/  ISETP.GT.AND P0, PT, R3, 0x11, P3 ;  /* 0x000000110300780c */ /* 0x000fe20001f04270 */
[----:B------:R-:W-:Y:S01]  /*adc0*/  FMUL R137, R137, R19 ;  /* 0x0000001389897220 */ /* 0x000fe20000400000 */
[----:B------:R-:W-:Y:S01]  /*add0*/  F2FP.F16.F32.PACK_AB R131, RZ, R131 ;  /* 0x00000083ff83723e */ /* 0x000fe200000000ff */
        /* <DEDUP_REMOVED lines=64> */
[-C--:B------:R-:W-:Y:S01]  /*b1e0*/  FMUL R156, R156, R19.reuse ;  /* 0x000000139c9c7220 */ /* 0x080fe20000400000 */
[----:B------:R-:W-:Y:S01]  /*b1f0*/  F2FP.F16.F32.PACK_AB R150, RZ, R150 ;  /* 0x00000096ff96723e */ /* 0x000fe200000000ff */
[----:B------:R-:W-:Y:S01]  /*b200*/  FMUL R157, R157, R19 ;  /* 0x000000139d9d7220 */ /* 0x000fe20000400000 */
[----:B------:R-:W-:Y:S01]  /*b210*/  F2FP.F16.F32.PACK_AB R151, RZ, R151 ;  /* 0x00000097ff97723e */ /* 0x000fe200000000ff */
        /* <DEDUP_REMOVED lines=196> */
[----:B------:R-:W-:Y:S01]  /*be60*/  FMUL R214, R214, R19 ;  /* 0x00000013d6d67220 */ /* 0x000fe20000400000 */
[----:B------:R-:W-:Y:S01]  /*be70*/  F2FP.F16.F32.PACK_AB R208, RZ, R208 ;  /* 0x000000d0ffd0723e */ /* 0x000fe200000000ff */
[----:B------:R-:W-:Y:S01]  /*be80*/  @P4 STG.E.U16 desc[UR36][R6.64+0x100], R184 ;  /* 0x000100b806004986 */ /* 0x000fe2000c101524 */
[C---:B------:R-:W-:Y:S01]  /*be90*/  ISETP.GT.AND P4, PT, R3.reuse, 0x81, P2 ;  /* 0x000000810300780c */ /* 0x040fe20001784270 */
[----:B------:R-:W-:Y:S01]  /*bea0*/  IMAD.U32 R9, RZ, RZ, UR4 ;  /* 0x00000004ff097e24 */ /* 0x000fe2000f8e00ff */
[----:B------:R-:W-:Y:S01]  /*beb0*/  F2FP.F16.F32.PACK_AB R209, RZ, R209 ;  /* 0x000000d1ffd1723e */ /* 0x000fe200000000ff */
[----:B------:R-:W-:Y:S01]  /*bec0*/  @P5 STG.E.U16 desc[UR36][R6.64+0x102], R185 ;  /* 0x000102b906005986 */ /* 0x000fe2000c101524 */
[----:B------:R-:W-:Y:S01]  /*bed0*/  ISETP.GT.AND P5, PT, R3, 0x88, P3 ;  /* 0x000000880300780c */ /* 0x000fe20001fa4270 */
        /* <DEDUP_REMOVED lines=9> */
[C---:B------:R-:W-:Y:S01]  /*bf70*/  ISETP.GT.AND P4, PT, R3.reuse, 0x89, P2 ;  /* 0x000000890300780c */ /* 0x040fe20001784270 */
[----:B------:R-:W-:Y:S01]  /*bf80*/  FMUL R26, R26, R19 ;  /* 0x000000131a1a7220 */ /* 0x000fe20000400000 */
[----:B------:R-:W-:Y:S01]  /*bf90*/  F2FP.F16.F32.PACK_AB R213, RZ, R213 ;  /* 0x000000d5ffd5723e */ /* 0x000fe200000000ff */
[----:B------:R-:W-:Y:S01]  /*bfa0*/  @P5 STG.E.U16 desc[UR36][R6.64+0x110], R188 ;  /* 0x000110bc06005986 */ /* 0x000fe2000c101524 */
[----:B------:R-:W-:Y:S01]  /*bfb0*/  ISETP.GT.AND P5, PT, R3, 0x90, P2 ;  /* 0x000000900300780c */ /* 0x000fe200017a4270 */
        /* <DEDUP_REMOVED lines=92> */
[----:B------:R-:W-:Y:S01]  /*c580*/  @P1 STG.E.U16 desc[UR36][R4.64+0x152], R207 ;  /* 0x000152cf04001986 */ /* 0x000fe2000c101524 */
[----:B------:R-:W-:Y:S01]  /*c590*/  ISETP.GT.AND P1, PT, R0, 0x80, PT ;  /* 0x000000800000780c */ /* 0x000fe20003f24270 */
        /* <DEDUP_REMOVED lines=19> */
[C---:B------:R-:W-:Y:S01]  /*c6d0*/  ISETP.GT.AND P3, PT, R3.reuse, 0xb9, P3 ;  /* 0x000000b90300780c */ /* 0x040fe20001f64270 */
[----:B------:R-:W-:Y:S01]  /*c6e0*/  @P5 STG.E.U16 desc[UR36][R4.64+0x162], R211 ;  /* 0x000162d304005986 */ /* 0x000fe2000c101524 */
[C---:B------:R-:W-:Y:S01]  /*c6f0*/  ISETP.GT.AND P5, PT, R3.reuse, 0xb8, P2 ;  /* 0x000000b80300780c */ /* 0x040fe200017a4270 */
[-C--:B------:R-:W-:Y:S01]  /*c700*/  FMUL R62, R62, R19.reuse ;  /* 0x000000133e3e7220 */ /* 0x080fe20000400000 */
[----:B------:R-:W-:Y:S01]  /*c710*/  ISETP.GT.AND P2, PT, R3, 0xb9, P2 ;  /* 0x000000b90300780c */ /* 0x000fe20001744270 */
[-C--:B------:R-:W-:Y:S01]  /*c720*/  FMUL R63, R63, R19.reuse ;  /* 0x000000133f3f7220 */ /* 0x080fe20000400000 */
[----:B------:R-:W-:Y:S01]  /*c730*/  F2FP.F16.F32.PACK_AB R56, RZ, R56 ;  /* 0x00000038ff38723e */ /* 0x000fe200000000ff */
[----:B------:R-:W-:Y:S01]  /*c740*/  FMUL R64, R64, R19 ;  /* 0x0000001340407220 */ /* 0x000fe20000400000 */
[----:B------:R-:W-:Y:S01]  /*c750*/  F2FP.F16.F32.PACK_AB R57, RZ, R57 ;  /* 0x00000039ff39723e */ /* 0x000fe200000000ff */
[----:B------:R-:W-:Y:S01]  /*c760*/  FMUL R65, R65, R19 ;  /* 0x0000001341417220 */ /* 0x000fe20000400000 */
[----:B------:R-:W-:Y:S01]  /*c770*/  F2FP.F16.F32.PACK_AB R58, RZ, R58 ;  /* 0x0000003aff3a723e */ /* 0x000fe200000000ff */
[----:B------:R-:W-:Y:S01]  /*c780*/  @P4 STG.E.U16 desc[UR36][R6.64+0x170], R212 ;  /* 0x000170d406004986 */ /* 0x000fe2000c101524 */
[----:B------:R-:W-:Y:S01]  /*c790*/  LEA R8, P4, R9, R6, 0x8 ;  /* 0x0000000609087211 */ /* 0x000fe200078840ff */
[----:B------:R-:W-:Y:S01]  /*c7a0*/  IMAD.U32 R9, RZ, RZ, UR5 ;  /* 0x00000005ff097e24 */ /* 0x000fe2000f8e00ff */
[----:B------:R-:W-:Y:S01]  /*c7b0*/  F2FP.F16.F32.PACK_AB R59, RZ, R59 ;  /* 0x0000003bff3b723e */ /* 0x000fe200000000ff */
[----:B------:R0:W-:Y:S01]  /*c7c0*/  @P3 STG.E.U16 desc[UR36][R6.64+0x172], R213 ;  /* 0x000172d506003986 */ /* 0x0001e2000c101524 */
[C---:B------:R-:W-:Y:S01]  /*c7d0*/  ISETP.GT.AND P3, PT, R3.reuse, 0x1, P1 ;  /* 0x000000010300780c */ /* 0x040fe20000f64270 */
[-C--:B------:R-:W-:Y:S01]  /*c7e0*/  FMUL R66, R66, R19.reuse ;  /* 0x0000001342427220 */ /* 0x080fe20000400000 */
[----:B------:R-:W-:Y:S01]  /*c7f0*/  F2FP.F16.F32.PACK_AB R60, RZ, R60 ;  /* 0x0000003cff3c723e */ /* 0x000fe200000000ff */
[----:B------:R-:W-:Y:S01]  /*c800*/  @P5 STG.E.U16 desc[UR36][R4.64+0x170], R214 ;  /* 0x000170d604005986 */ /* 0x000fe2000c101524 */
[----:B------:R-:W-:Y:S01]  /*c810*/  ISETP.GT.AND P5, PT, R3, RZ, P1 ;  /* 0x000000ff0300720c */ /* 0x000fe20000fa4270 */
[----:B------:R-:W-:Y:S01]  /*c820*/  FMUL R67, R67, R19 ;  /* 0x0000001343437220 */ /* 0x000fe20000400000 */
[----:B------:R-:W-:Y:S01]  /*c830*/  F2FP.F16.F32.PACK_AB R61, RZ, R61 ;  /* 0x0000003dff3d723e */ /* 0x000fe200000000ff */
[-C--:B------:R-:W-:Y:S01]  /*c840*/  FMUL R68, R68, R19.reuse ;  /* 0x0000001344447220 */ /* 0x080fe20000400000 */
[----:B------:R-:W-:Y:S01]  /*c850*/  F2FP.F16.F32.PACK_AB R62, RZ, R62 ;  /* 0x0000003eff3e723e */ /* 0x000fe200000000ff */
[----:B------:R-:W-:Y:S01]  /*c860*/  FMUL R69, R69, R19 ;  /* 0x0000001345457220 */ /* 0x000fe20000400000 */
[----:B------:R-:W-:Y:S01]  /*c870*/  F2FP.F16.F32.PACK_AB R63, RZ, R63 ;  /* 0x0000003fff3f723e */ /* 0x000fe200000000ff */
[----:B0-----:R-:W-:Y:S01]  /*c880*/  IMAD.U32 R6, RZ, RZ, UR4 ;  /* 0x00000004ff067e24 */ /* 0x001fe2000f8e00ff */
[----:B------:R-:W-:Y:S01]  /*c890*/  F2FP.F16.F32.PACK_AB R64, RZ, R64 ;  /* 0x00000040ff40723e */ /* 0x000fe200000000ff */
[----:B------:R-:W-:Y:S01]  /*c8a0*/  FMUL R70, R70, R19 ;  /* 0x0000001346467220 */ /* 0x000fe20000400000 */
[----:B------:R-:W-:Y:S01]  /*c8b0*/  F2FP.F16.F32.PACK_AB R65, RZ, R65 ;  /* 0x00000041ff41723e */ /* 0x000fe200000000ff */
[----:B------:R-:W-:Y:S01]  /*c8c0*/  FMUL R71, R71, R19 ;  /* 0x0000001347477220 */ /* 0x000fe20000400000 */
[----:B------:R-:W-:Y:S01]  /*c8d0*/  LEA.HI.X R9, R6, R7, R9, 0x8, P4 ;  /* 0x0000000706097211 */ /* 0x000fe200020f4409 */
[----:B------:R-:W-:Y:S01]  /*c8e0*/  @P2 IMAD.MOV.U32 R6, RZ, RZ, R4 ;  /* 0x000000ffff062224 */ /* 0x000fe200078e0004 */
[----:B------:R-:W-:Y:S01]  /*c8f0*/  ISETP.GT.AND P4, PT, R3, 0x8, P1 ;  /* 0x000000080300780c */ /* 0x000fe20000f84270 */
[----:B------:R-:W-:Y:S01]  /*c900*/  @P2 IMAD.MOV.U32 R7, RZ, RZ, R5 ;  /* 0x000000ffff072224 */ /* 0x000fe200078e0005 */
[----:B------:R-:W-:Y:S01]  /*c910*/  F2FP.F16.F32.PACK_AB R66, RZ, R66 ;  /* 0x00000042ff42723e */ /* 0x000fe200000000ff */
[----:B------:R-:W-:Y:S01]  /*c920*/  FMUL R72, R72, R19 ;  /* 0x0000001348487220 */ /* 0x000fe20000400000 */
[----:B------:R-:W-:Y:S01]  /*c930*/  F2FP.F16.F32.PACK_AB R67, RZ, R67 ;  /* 0x00000043ff43723e */ /* 0x000fe200000000ff */
[-C--:B------:R-:W-:Y:S01]  /*c940*/  FMUL R73, R73, R19.reuse ;  /* 0x0000001349497220 */ /* 0x080fe20000400000 */
[----:B------:R0:W-:Y:S01]  /*c950*/  @P2 STG.E.U16 desc[UR36][R6.64+0x172], R215 ;  /* 0x000172d706002986 */ /* 0x0001e2000c101524 */
[C---:B------:R-:W-:Y:S01]  /*c960*/  ISETP.GT.AND P2, PT, R3.reuse, RZ, P0 ;  /* 0x000000ff0300720c */ /* 0x040fe20000744270 */
        /* <DEDUP_REMOVED lines=10> */
[--C-:B0-----:R-:W-:Y:S01]  /*ca10*/  @P3 IMAD.MOV.U32 R7, RZ, RZ, R9.reuse ;  /* 0x000000ffff073224 */ /* 0x101fe200078e0009 */
[----:B------:R-:W-:Y:S01]  /*ca20*/  @P3 MOV R6, R8 ;  /* 0x0000000800063202 */ /* 0x000fe20000000f00 */
[-C--:B------:R-:W-:Y:S01]  /*ca30*/  FMUL R78, R78, R19.reuse ;  /* 0x000000134e4e7220 */ /* 0x080fe20000400000 */
[----:B------:R-:W-:Y:S01]  /*ca40*/  F2FP.F16.F32.PACK_AB R72, RZ, R72 ;  /* 0x00000048ff48723e */ /* 0x000fe200000000ff */
[----:B------:R-:W-:Y:S01]  /*ca50*/  FMUL R79, R79, R19 ;  /* 0x000000134f4f7220 */ /* 0x000fe20000400000 */
[----:B------:R-:W-:Y:S01]  /*ca60*/  F2FP.F16.F32.PACK_AB R73, RZ, R73 ;  /* 0x00000049ff49723e */ /* 0x000fe200000000ff */
[----:B------:R0:W-:Y:S01]  /*ca70*/  @P3 STG.E.U16 desc[UR36][R6.64+0x2], R25 ;  /* 0x0000021906003986 */ /* 0x0001e2000c101524 */
[----:B------:R-:W-:Y:S01]  /*ca80*/  IADD3 R4, P3, R8, UR7, RZ ;  /* 0x0000000708047c10 */ /* 0x000fe2000ff7e0ff */
[-C--:B------:R-:W-:Y:S01]  /*ca90*/  FMUL R80, R80, R19.reuse ;  /* 0x0000001350507220 */ /* 0x080fe20000400000 */
[----:B------:R-:W-:Y:S01]  /*caa0*/  F2FP.F16.F32.PACK_AB R74, RZ, R74 ;  /* 0x0000004aff4a723e */ /* 0x000fe200000000ff */
[-C--:B------:R-:W-:Y:S01]  /*cab0*/  FMUL R81, R81, R19.reuse ;  /* 0x0000001351517220 */ /* 0x080fe20000400000 */
[----:B------:R-:W-:Y:S01]  /*cac0*/  IADD3.X R5, R9, UR6, RZ, P3, !PT ;  /* 0x0000000609057c10 */ /* 0x000fe20009ffe4ff */
[-C--:B------:R-:W-:Y:S01]  /*cad0*/  FMUL R82, R82, R19.reuse ;  /* 0x0000001352527220 */ /* 0x080fe20000400000 */
[----:B------:R-:W-:Y:S01]  /*cae0*/  ISETP.GT.AND P3, PT, R3, 0x9, P1 ;  /* 0x000000090300780c */ /* 0x000fe20000f64270 */
[----:B------:R-:W-:Y:S01]  /*caf0*/  FMUL R83, R83, R19 ;  /* 0x0000001353537220 */ /* 0x000fe20000400000 */
[----:B------:R-:W-:Y:S01]  /*cb00*/  F2FP.F16.F32.PACK_AB R75, RZ, R75 ;  /* 0x0000004bff4b723e */ /* 0x000fe200000000ff */
[----:B------:R-:W-:Y:S01]  /*cb10*/  @P2 STG.E.U16 desc[UR36][R4.64], R26 ;  /* 0x0000001a04002986 */ /* 0x000fe2000c101524 */
[C---:B------:R-:W-:Y:S01]  /*cb20*/  ISETP.GT.AND P2, PT, R3.reuse, 0x8, P0 ;  /* 0x000000080300780c */ /* 0x040fe20000744270 */
[--C-:B0-----:R-:W-:Y:S01]  /*cb30*/  @P4 IMAD.MOV.U32 R6, RZ, RZ, R8.reuse ;  /* 0x000000ffff064224 */ /* 0x101fe200078e0008 */
[----:B------:R-:W-:Y:S01]  /*cb40*/  F2FP.F16.F32.PACK_AB R76, RZ, R76 ;  /* 0x0000004cff4c723e */ /* 0x000fe200000000ff */
[--C-:B------:R-:W-:Y:S01]  /*cb50*/  @P4 IMAD.MOV.U32 R7, RZ, RZ, R9.reuse ;  /* 0x000000ffff074224 */ /* 0x100fe200078e0009 */
[----:B------:R-:W-:Y:S01]  /*cb60*/  @P5 STG.E.U16 desc[UR36][R4.64+0x2], R27 ;  /* 0x0000021b04005986 */ /* 0x000fe2000c101524 */
[C---:B------:R-:W-:Y:S01]  /*cb70*/  ISETP.GT.AND P5, PT, R3.reuse, 0x9, P0 ;  /* 0x000000090300780c */ /* 0x040fe200007a4270 */
[----:B------:R-:W-:Y:S01]  /*cb80*/  FMUL R84, R84, R19 ;  /* 0x0000001354547220 */ /* 0x000fe20000400000 */
[----:B------:R-:W-:Y:S01]  /*cb90*/  F2FP.F16.F32.PACK_AB R77, RZ, R77 ;  /* 0x0000004dff4d723e */ /* 0x000fe200000000ff */
[----:B------:R0:W-:Y:S01]  /*cba0*/  @P4 STG.E.U16 desc[UR36][R6.64+0x10], R28 ;  /* 0x0000101c06004986 */ /* 0x0001e2000c101524 */
        /* <DEDUP_REMOVED lines=9> */
[----:B------:R-:W-:Y:S01]  /*cc40*/  FMUL R89, R89, R19 ;  /* 0x0000001359597220 */ /* 0x000fe20000400000 */
[----:B------:R-:W-:Y:S01]  /*cc50*/  F2FP.F16.F32.PACK_AB R82, RZ, R82 ;  /* 0x00000052ff52723e */ /* 0x000fe200000000ff */
[--C-:B0-----:R-:W-:Y:S01]  /*cc60*/  @P3 IMAD.MOV.U32 R6, RZ, RZ, R8.reuse ;  /* 0x000000ffff063224 */ /* 0x101fe200078e0008 */
[----:B------:R-:W-:Y:S01]  /*cc70*/  F2FP.F16.F32.PACK_AB R83, RZ, R83 ;  /* 0x00000053ff53723e */ /* 0x000fe200000000ff */
[--C-:B------:R-:W-:Y:S01]  /*cc80*/  @P3 IMAD.MOV.U32 R7, RZ, RZ, R9.reuse ;  /* 0x000000ffff073224 */ /* 0x100fe200078e0009 */
[----:B------:R-:W-:Y:S01]  /*cc90*/  F2FP.F16.F32.PACK_AB R84, RZ, R84 ;  /* 0x00000054ff54723e */ /* 0x000fe200000000ff */
[----:B------:R-:W-:Y:S01]  /*cca0*/  FMUL R90, R90, R19 ;  /* 0x000000135a5a7220 */ /* 0x000fe20000400000 */
[----:B------:R-:W-:Y:S01]  /*ccb0*/  F2FP.F16.F32.PACK_AB R85, RZ, R85 ;  /* 0x00000055ff55723e */ /* 0x000fe200000000ff */
[-C--:B------:R-:W-:Y:S01]  /*ccc0*/  FMUL R91, R91, R19.reuse ;  /* 0x000000135b5b7220 */ /* 0x080fe20000400000 */
[----:B------:R0:W-:Y:S01]  /*ccd0*/  @P3 STG.E.U16 desc[UR36][R6.64+0x12], R29 ;  /* 0x0000121d06003986 */ /* 0x0001e2000c101524 */
        /* <DEDUP_REMOVED lines=11> */
[--C-:B0-----:R-:W-:Y:S01]  /*cd90*/  @P4 IMAD.MOV.U32 R7, RZ, RZ, R9.reuse ;  /* 0x000000ffff074224 */ /* 0x101fe200078e0009 */
[----:B------:R-:W-:Y:S01]  /*cda0*/  @P4 MOV R6, R8 ;  /* 0x0000000800064202 */ /* 0x000fe20000000f00 */
[----:B------:R-:W-:Y:S01]  /*cdb0*/  FMUL R95, R95, R19 ;  /* 0x000000135f5f7220 */ /* 0x000fe20000400000 */
[----:B------:R-:W-:Y:S01]  /*cdc0*/  F2FP.F16.F32.PACK_AB R89, RZ, R89 ;  /* 0x00000059ff59723e */ /* 0x000fe200000000ff */
[-C--:B------:R-:W-:Y:S01]  /*cdd0*/  FMUL R96, R96, R19.reuse ;  /* 0x0000001360607220 */ /* 0x080fe20000400000 */
[----:B------:R-:W-:Y:S01]  /*cde0*/  F2FP.F16.F32.PACK_AB R90, RZ, R90 ;  /* 0x0000005aff5a723e */ /* 0x000fe200000000ff */
[----:B------:R0:W-:Y:S01]  /*cdf0*/  @P4 STG.E.U16 desc[UR36][R6.64+0x20], R32 ;  /* 0x0000202006004986 */ /* 0x0001e2000c101524 */
        /* <DEDUP_REMOVED lines=11> */
[--C-:B0-----:R-:W-:Y:S01]  /*ceb0*/  @P3 IMAD.MOV.U32 R6, RZ, RZ, R8.reuse ;  /* 0x000000ffff063224 */ /* 0x101fe200078e0008 */
[----:B------:R-:W-:Y:S01]  /*cec0*/  F2FP.F16.F32.PACK_AB R96, RZ, R96 ;  /* 0x00000060ff60723e */ /* 0x000fe200000000ff */
[--C-:B------:R-:W-:Y:S01]  /*ced0*/  @P3 IMAD.MOV.U32 R7, RZ, RZ, R9.reuse ;  /* 0x000000ffff073224 */ /* 0x100fe200078e0009 */
[----:B------:R-:W-:Y:S01]  /*cee0*/  F2FP.F16.F32.PACK_AB R97, RZ, R97 ;  /* 0x00000061ff61723e */ /* 0x000fe200000000ff */
[-C--:B------:R-:W-:Y:S01]  /*cef0*/  FMUL R102, R102, R19.reuse ;  /* 0x0000001366667220 */ /* 0x080fe20000400000 */
[----:B------:R-:W-:Y:S01]  /*cf00*/  F2FP.F16.F32.PACK_AB R98, RZ, R98 ;  /* 0x00000062ff62723e */ /* 0x000fe200000000ff */
[-C--:B------:R-:W-:Y:S01]  /*cf10*/  FMUL R103, R103, R19.reuse ;  /* 0x0000001367677220 */ /* 0x080fe20000400000 */
[----:B------:R0:W-:Y:S01]  /*cf20*/  @P3 STG.E.U16 desc[UR36][R6.64+0x22], R33 ;  /* 0x0000222106003986 */ /* 0x0001e2000c101524 */
        /* <DEDUP_REMOVED lines=46> */
[----:B------:R-:W-:Y:S01]  /*d210*/  FMUL R118, R118, R19 ;  /* 0x0000001376767220 */ /* 0x000fe20000400000 */
[----:B------:R-:W-:Y:S01]  /*d220*/  F2FP.F16.F32.PACK_AB R114, RZ, R114 ;  /* 0x00000072ff72723e */ /* 0x000fe200000000ff */
[----:B0-----:R-:W-:Y:S01]  /*d230*/  @P4 IMAD.MOV.U32 R6, RZ, RZ, R8 ;  /* 0x000000ffff064224 */ /* 0x001fe200078e0008 */
[----:B------:R-:W-:Y:S01]  /*d240*/  F2FP.F16.F32.PACK_AB R115, RZ, R115 ;  /* 0x00000073ff73723e */ /* 0x000fe200000000ff */
[----:B------:R-:W-:Y:S01]  /*d250*/  @P4 IMAD.MOV.U32 R7, RZ, RZ, R9 ;  /* 0x000000ffff074224 */ /* 0x000fe200078e0009 */
[----:B------:R-:W-:Y:S01]  /*d260*/  F2FP.F16.F32.PACK_AB R116, RZ, R116 ;  /* 0x00000074ff74723e */ /* 0x000fe200000000ff */
[----:B------:R-:W-:Y:S01]  /*d270*/  FMUL R119, R119, R19 ;  /* 0x0000001377777220 */ /* 0x000fe20000400000 */
[----:B------:R-:W-:-:S02]  /*d280*/  F2FP.F16.F32.PACK_AB R117, RZ, R117 ;  /* 0x00000075ff75723e */ /* 0x000fc400000000ff */
[----:B------:R0:W-:Y:S01]  /*d290*/  @P4 STG.E.U16 desc[UR36][R6.64+0x40], R40 ;  /* 0x0000402806004986 */ /* 0x0001e2000c101524 */
[----:B------:R-:W-:Y:S02]  /*d2a0*/  ISETP.GT.AND P4, PT, R3, 0x28, P1 ;  /* 0x000000280300780c */ /* 0x000fe40000f84270 */
[----:B------:R-:W-:Y:S02]  /*d2b0*/  F2FP.F16.F32.PACK_AB R118, RZ, R118 ;  /* 0x00000076ff76723e */ /* 0x000fe400000000ff */
[----:B------:R-:W-:Y:S01]  /*d2c0*/  F2FP.F16.F32.PACK_AB R119, RZ, R119 ;  /* 0x00000077ff77723e */ /* 0x000fe200000000ff */
[----:B0-----:R-:W-:Y:S02]  /*d2d0*/  @P3 IMAD.MOV.U32 R6, RZ, RZ, R8 ;  /* 0x000000ffff063224 */ /* 0x001fe400078e0008 */
[----:B------:R-:W-:-:S05]  /*d2e0*/  @P3 IMAD.MOV.U32 R7, RZ, RZ, R9 ;  /* 0x000000ffff073224 */ /* 0x000fca00078e0009 */
[----:B------:R0:W-:Y:S01]  /*d2f0*/  @P3 STG.E.U16 desc[UR36][R6.64+0x42], R41 ;  /* 0x0000422906003986 */ /* 0x0001e2000c101524 */
[----:B------:R-:W-:-:S03]  /*d300*/  ISETP.GT.AND P3, PT, R3, 0x29, P1 ;  /* 0x000000290300780c */ /* 0x000fc60000f64270 */
[----:B------:R-:W-:Y:S01]  /*d310*/  @P2 STG.E.U16 desc[UR36][R4.64+0x40], R42 ;  /* 0x0000402a04002986 */ /* 0x000fe2000c101524 */
[----:B------:R-:W-:-:S03]  /*d320*/  ISETP.GT.AND P2, PT, R3, 0x28, P0 ;  /* 0x000000280300780c */ /* 0x000fc60000744270 */
[----:B------:R-:W-:Y:S01]  /*d330*/  @P5 STG.E.U16 desc[UR36][R4.64+0x42], R43 ;  /* 0x0000422b04005986 */ /* 0x000fe2000c101524 */
[----:B------:R-:W-:Y:S02]  /*d340*/  ISETP.GT.AND P5, PT, R3, 0x29, P0 ;  /* 0x000000290300780c */ /* 0x000fe400007a4270 */
[----:B0-----:R-:W-:Y:S01]  /*d350*/  @P4 MOV R6, R8 ;  /* 0x0000000800064202 */ /* 0x001fe20000000f00 */
[----:B------:R-:W-:-:S05]  /*d360*/  @P4 IMAD.MOV.U32 R7, RZ, RZ, R9 ;  /* 0x000000ffff074224 */ /* 0x000fca00078e0009 */
[----:B------:R0:W-:Y:S01]  /*d370*/  @P4 STG.E.U16 desc[UR36][R6.64+0x50], R44 ;  /* 0x0000502c06004986 */ /* 0x0001e2000c101524 */
[----:B------:R-:W-:Y:S01]  /*d380*/  ISETP.GT.AND P4, PT, R3, 0x30, P1 ;  /* 0x000000300300780c */ /* 0x000fe20000f84270 */
[----:B0-----:R-:W-:Y:S02]  /*d390*/  @P3 IMAD.MOV.U32 R6, RZ, RZ, R8 ;  /* 0x000000ffff063224 */ /* 0x001fe400078e0008 */
[----:B------:R-:W-:-:S05]  /*d3a0*/  @P3 IMAD.MOV.U32 R7, RZ, RZ, R9 ;  /* 0x000000ffff073224 */ /* 0x000fca00078e0009 */
[----:B------:R0:W-:Y:S01]  /*d3b0*/  @P3 STG.E.U16 desc[UR36][R6.64+0x52], R45 ;  /* 0x0000522d06003986 */ /* 0x0001e2000c101524 */
[----:B------:R-:W-:-:S03]  /*d3c0*/  ISETP.GT.AND P3, PT, R3, 0x31, P1 ;  /* 0x000000310300780c */ /* 0x000fc60000f64270 */
[----:B------:R-:W-:Y:S01]  /*d3d0*/  @P2 STG.E.U16 desc[UR36][R4.64+0x50], R46 ;  /* 0x0000502e04002986 */ /* 0x000fe2000c101524 */
[----:B------:R-:W-:-:S03]  /*d3e0*/  ISETP.GT.AND P2, PT, R3, 0x30, P0 ;  /* 0x000000300300780c */ /* 0x000fc60000744270 */
[----:B------:R-:W-:Y:S01]  /*d3f0*/  @P5 STG.E.U16 desc[UR36][R4.64+0x52], R47 ;  /* 0x0000522f04005986 */ /* 0x000fe2000c101524 */
[----:B------:R-:W-:Y:S01]  /*d400*/  ISETP.GT.AND P5, PT, R3, 0x31, P0 ;  /* 0x000000310300780c */ /* 0x000fe200007a4270 */
[----:B0-----:R-:W-:Y:S02]  /*d410*/  @P4 IMAD.MOV.U32 R6, RZ, RZ, R8 ;  /* 0x000000ffff064224 */ /* 0x001fe400078e0008 */
[----:B------:R-:W-:-:S05]  /*d420*/  @P4 IMAD.MOV.U32 R7, RZ, RZ, R9 ;  /* 0x000000ffff074224 */ /* 0x000fca00078e0009 */
[----:B------:R0:W-:Y:S01]  /*d430*/  @P4 STG.E.U16 desc[UR36][R6.64+0x60], R48 ;  /* 0x0000603006004986 */ /* 0x0001e2000c101524 */
[----:B------:R-:W-:Y:S02]  /*d440*/  ISETP.GT.AND P4, PT, R3, 0x38, P1 ;  /* 0x000000380300780c */ /* 0x000fe40000f84270 */
[----:B0-----:R-:W-:Y:S01]  /*d450*/  @P3 MOV R6, R8 ;  /* 0x0000000800063202 */ /* 0x001fe20000000f00 */
        /* <DEDUP_REMOVED lines=190> */
[C---:B------:R-:W-:Y:S02]  /*e040*/  ISETP.GT.AND P4, PT, R3.reuse, 0xb1, P0 ;  /* 0x000000b10300780c */ /* 0x040fe40000784270 */
[----:B------:R-:W-:Y:S01]  /*e050*/  ISETP.GT.AND P0, PT, R3, 0xb9, P0 ;  /* 0x000000b90300780c */ /* 0x000fe20000704270 */
[----:B0-----:R-:W-:Y:S02]  /*e060*/  @P3 IMAD.MOV.U32 R6, RZ, RZ, R8 ;  /* 0x000000ffff063224 */ /* 0x001fe400078e0008 */
[----:B------:R-:W-:-:S05]  /*e070*/  @P3 IMAD.MOV.U32 R7, RZ, RZ, R9 ;  /* 0x000000ffff073224 */ /* 0x000fca00078e0009 */
[----:B------:R0:W-:Y:S01]  /*e080*/  @P3 STG.E.U16 desc[UR36][R6.64+0x162], R113 ;  /* 0x0001627106003986 */ /* 0x0001e2000c101524 */
[C---:B------:R-:W-:Y:S02]  /*e090*/  ISETP.GT.AND P3, PT, R3.reuse, 0xb8, P1 ;  /* 0x000000b80300780c */ /* 0x040fe40000f64270 */
[----:B------:R-:W-:Y:S01]  /*e0a0*/  ISETP.GT.AND P1, PT, R3, 0xb9, P1 ;  /* 0x000000b90300780c */ /* 0x000fe20000f24270 */
[----:B------:R-:W-:Y:S04]  /*e0b0*/  @P2 STG.E.U16 desc[UR36][R4.64+0x160], R114 ;  /* 0x0001607204002986 */ /* 0x000fe8000c101524 */
[----:B------:R-:W-:Y:S06]  /*e0c0*/  @P4 STG.E.U16 desc[UR36][R4.64+0x162], R115 ;  /* 0x0001627304004986 */ /* 0x000fec000c101524 */
[----:B0-----:R-:W-:Y:S01]  /*e0d0*/  @P3 MOV R6, R8 ;  /* 0x0000000800063202 */ /* 0x001fe20000000f00 */
[----:B------:R-:W-:-:S05]  /*e0e0*/  @P3 IMAD.MOV.U32 R7, RZ, RZ, R9 ;  /* 0x000000ffff073224 */ /* 0x000fca00078e0009 */
[----:B------:R0:W-:Y:S04]  /*e0f0*/  @P3 STG.E.U16 desc[UR36][R6.64+0x170], R116 ;  /* 0x0001707406003986 */ /* 0x0001e8000c101524 */
[----:B------:R1:W-:Y:S04]  /*e100*/  @P1 STG.E.U16 desc[UR36][R8.64+0x172], R117 ;  /* 0x0001727508001986 */ /* 0x0003e8000c101524 */
[----:B------:R1:W-:Y:S01]  /*e110*/  @P5 STG.E.U16 desc[UR36][R4.64+0x170], R118 ;  /* 0x0001707604005986 */ /* 0x0003e2000c101524 */
[----:B0-----:R-:W-:Y:S02]  /*e120*/  @P0 IMAD.MOV.U32 R6, RZ, RZ, R4 ;  /* 0x000000ffff060224 */ /* 0x001fe400078e0004 */
[----:B------:R-:W-:-:S05]  /*e130*/  @P0 IMAD.MOV.U32 R7, RZ, RZ, R5 ;  /* 0x000000ffff070224 */ /* 0x000fca00078e0005 */
[----:B------:R1:W-:Y:S02]  /*e140*/  @P0 STG.E.U16 desc[UR36][R6.64+0x172], R119 ;  /* 0x0001727706000986 */ /* 0x0003e4000c101524 */
.L_x_414:
[----:B------:R-:W-:Y:S05]  /*e150*/  BSYNC B0 ;  /* 0x0000000000007941 */ /* 0x000fea0003800000 */
.L_x_32:
[----:B------:R-:W-:Y:S01]  /*e160*/  ULDC UR4, c[0x0][0xc] ;  /* 0x0000030000047ab9 */ /* 0x000fe20000000800 */
[----:B------:R-:W-:Y:S01]  /*e170*/  ULDC UR5, c[0x0][0x10] ;  /* 0x0000040000057ab9 */ /* 0x000fe20000000800 */
[----:B------:R-:W2:Y:S01]  /*e180*/  LDC R3, c[0x0][0x14] ;  /* 0x00000500ff037b82 */ /* 0x000ea20000000800 */
[----:B------:R-:W-:Y:S01]  /*e190*/  UIMAD.WIDE.U32 UR4, UR4, UR5, URZ ;  /* 0x00000005040472a5 */ /* 0x000fe2000f8e003f */
[----:B01----:R-:W-:Y:S01]  /*e1a0*/  IMAD.MOV.U32 R4, RZ, RZ, R18 ;  /* 0x000000ffff047224 */ /* 0x003fe200078e0012 */
[----:B------:R-:W-:Y:S01]  /*e1b0*/  UMOV UR42, 0xffffffff ;  /* 0xffffffff002a7882 */ /* 0x000fe20000000000 */
[----:B------:R-:W-:Y:S01]  /*e1c0*/  IMAD.MOV.U32 R5, RZ, RZ, R17 ;  /* 0x000000ffff057224 */ /* 0x000fe200078e0011 */
[----:B------:R-:W-:Y:S02]  /*e1d0*/  PRMT R0, RZ, 0x7610, R0 ;  /* 0x00007610ff007816 */ /* 0x000fe40000000000 */
[----:B--2---:R-:W-:-:S04]  /*e1e0*/  IMAD.WIDE.U32 R4, R3, UR4, R4 ;  /* 0x0000000403047c25 */ /* 0x004fc8000f8e0004 */
[----:B------:R-:W-:Y:S01]  /*e1f0*/  IMAD R3, R3, UR5, RZ ;  /* 0x0000000503037c24 */ /* 0x000fe2000f8e02ff */
[----:B------:R-:W-:Y:S01]  /*e200*/  ULDC.64 UR4, c[0x0][0x650] ;  /* 0x0001940000047ab9 */ /* 0x000fe20000000a00 */
[----:B------:R-:W-:Y:S01]  /*e210*/  IMAD.MOV.U32 R18, RZ, RZ, R4 ;  /* 0x000000ffff127224 */ /* 0x000fe200078e0004 */
[----:B------:R-:W-:Y:S02]  /*e220*/  ISETP.GE.U32.AND P0, PT, R4, UR4, PT ;  /* 0x0000000404007c0c */ /* 0x000fe4000bf06070 */
[----:B------:R-:W-:Y:S01]  /*e230*/  IADD3 R17, R5, R3, RZ ;  /* 0x0000000305117210 */ /* 0x000fe20007ffe0ff */
[----:B------:R-:W-:-:S03]  /*e240*/  IMAD.MOV.U32 R3, RZ, RZ, -0x1 ;  /* 0xffffffffff037424 */ /* 0x000fc600078e00ff */
[----:B------:R-:W-:Y:S02]  /*e250*/  ISETP.GE.U32.AND.EX P0, PT, R17, UR5, PT, P0 ;  /* 0x0000000511007c0c */ /* 0x000fe4000bf06100 */
[----:B------:R0:W-:Y:S11]  /*e260*/  STL [R1], R3 ;  /* 0x0000000301007387 */ /* 0x0001f60000100800 */
[----:B0-----:R-:W-:Y:S05]  /*e270*/  @P0 BRA `(.L_x_415) ;  /* 0x0000000400740947 */ /* 0x001fea0003800000 */
[----:B---34-:R-:W0:Y:S01]  /*e280*/  S2R R12, SR_CTAID.X ;  /* 0x00000000000c7919 */ /* 0x018e220000002500 */
[----:B------:R-:W1:Y:S01]  /*e290*/  LDC.64 R10, c[0x0][0x628] ;  /* 0x00018a00ff0a7b82 */ /* 0x000e620000000a00 */
[----:B------:R-:W-:Y:S01]  /*e2a0*/  ULDC UR4, c[0x0][0x150] ;  /* 0x0000540000047ab9 */ /* 0x000fe20000000800 */
[----:B------:R-:W-:Y:S01]  /*e2b0*/  IMAD.MOV.U32 R8, RZ, RZ, R18 ;  /* 0x000000ffff087224 */ /* 0x000fe200078e0012 */
[----:B-----5:R-:W2:Y:S01]  /*e2c0*/  S2R R23, SR_CTAID.Y ;  /* 0x0000000000177919 */ /* 0x020ea20000002600 */
[----:B------:R-:W-:-:S04]  /*e2d0*/  IMAD.MOV.U32 R9, RZ, RZ, R17 ;  /* 0x000000ffff097224 */ /* 0x000fc800078e0011 */
[----:B------:R-:W3:Y:S08]  /*e2e0*/  LDC R21, c[0x0][0x144] ;  /* 0x00005100ff157b82 */ /* 0x000ef00000000800 */
[----:B------:R-:W4:Y:S08]  /*e2f0*/  LDC R0, c[0x0][0x630] ;  /* 0x00018c00ff007b82 */ /* 0x000f300000000800 */
[----:B------:R-:W2:Y:S01]  /*e300*/  LDC.64 R14, c[0x0][0x620] ;  /* 0x00018800ff0e7b82 */ /* 0x000ea20000000a00 */
[----:B-1----:R-:W-:-:S04]  /*e310*/  ISETP.NE.U32.AND P0, PT, R10, RZ, PT ;  /* 0x000000ff0a00720c */ /* 0x002fc80003f05070 */
[----:B------:R-:W-:Y:S02]  /*e320*/  ISETP.NE.AND.EX P0, PT, R11, RZ, PT, P0 ;  /* 0x000000ff0b00720c */ /* 0x000fe40003f05300 */
[----:B0-----:R-:W-:-:S05]  /*e330*/  I2FP.F32.U32 R3, R12 ;  /* 0x0000000c00037245 */ /* 0x001fca0000201000 */
[----:B------:R-:W-:-:S04]  /*e340*/  FMUL R3, R3, UR4 ;  /* 0x0000000403037c20 */ /* 0x000fc80008400000 */
[----:B------:R0:W1:Y:S02]  /*e350*/  F2I.U32.TRUNC.NTZ R20, R3 ;  /* 0x0000000300147305 */ /* 0x000064000020f000 */
[----:B---34-:R-:W-:Y:S05]  /*e360*/  @!P0 BRA `(.L_x_416) ;  /* 0x0000000000288947 */ /* 0x018fea0003800000 */
[----:B0-----:R-:W0:Y:S02]  /*e370*/  LDC R3, c[0x0][0x634] ;  /* 0x00018d00ff037b82 */ /* 0x001e240000000800 */
[----:B0-----:R-:W-:-:S05]  /*e380*/  IADD3 R3, P0, R18, R3, RZ ;  /* 0x0000000312037210 */ /* 0x001fca0007f1e0ff */
[----:B------:R-:W-:-:S04]  /*e390*/  IMAD.X R13, RZ, RZ, R17, P0 ;  /* 0x000000ffff0d7224 */ /* 0x000fc800000e0611 */
[----:B------:R-:W-:-:S04]  /*e3a0*/  IMAD.WIDE.U32 R4, R13, R10, RZ ;  /* 0x0000000a0d047225 */ /* 0x000fc800078e00ff */
[----:B------:R-:W-:-:S04]  /*e3b0*/  IMAD.WIDE.U32 R6, P0, R3, R11, R4 ;  /* 0x0000000b03067225 */ /* 0x000fc80007800004 */
[----:B------:R-:W-:Y:S01]  /*e3c0*/  IMAD.WIDE.U32 R4, R3, R10, RZ ;  /* 0x0000000a03047225 */ /* 0x000fe200078e00ff */
[----:B------:R-:W-:-:S03]  /*e3d0*/  IADD3.X R9, RZ, RZ, RZ, P0, !PT ;  /* 0x000000ffff097210 */ /* 0x000fc600007fe4ff */
[----:B------:R-:W-:Y:S01]  /*e3e0*/  IMAD.MOV.U32 R8, RZ, RZ, R7 ;  /* 0x000000ffff087224 */ /* 0x000fe200078e0007 */
[----:B------:R-:W-:-:S05]  /*e3f0*/  IADD3 RZ, P0, R5, R6, RZ ;  /* 0x0000000605ff7210 */ /* 0x000fca0007f1e0ff */
[----:B------:R-:W-:-:S08]  /*e400*/  IMAD.WIDE.U32.X R8, R13, R11, R8, P0 ;  /* 0x0000000b0d087225 */ /* 0x000fd000000e0408 */
.L_x_416:
[-CC-:B------:R-:W-:Y:S01]  /*e410*/  SHF.R.U64 R31, R8, R0.reuse, R9.reuse ;  /* 0x00000000081f7219 */ /* 0x180fe20000001209 */
[----:B------:R-:W3:Y:S01]  /*e420*/  LDC.64 R26, c[0x0][0x640] ;  /* 0x00019000ff1a7b82 */ /* 0x000ee20000000a00 */
[----:B------:R-:W-:Y:S01]  /*e430*/  SHF.R.U32.HI R0, RZ, R0, R9 ;  /* 0x00000000ff007219 */ /* 0x000fe20000011609 */
[----:B------:R-:W-:Y:S01]  /*e440*/  IMAD.MOV.U32 R4, RZ, RZ, R18 ;  /* 0x000000ffff047224 */ /* 0x000fe200078e0012 */
[----:B0-----:R-:W-:Y:S01]  /*e450*/  IADD3 R3, P0, RZ, -R31, RZ ;  /* 0x8000001fff037210 */ /* 0x001fe20007f1e0ff */
[----:B-1----:R-:W-:Y:S01]  /*e460*/  IMAD.MOV R20, RZ, RZ, -R20 ;  /* 0x000000ffff147224 */ /* 0x002fe200078e0a14 */
[----:B------:R-:W-:Y:S01]  /*e470*/  ULDC UR4, c[0x0][0x154] ;  /* 0x0000550000047ab9 */ /* 0x000fe20000000800 */
[----:B------:R-:W-:Y:S02]  /*e480*/  IMAD.MOV.U32 R7, RZ, RZ, 0x1 ;  /* 0x00000001ff077424 */ /* 0x000fe400078e00ff */
[----:B------:R-:W0:Y:S01]  /*e490*/  LDC R6, c[0x0][0x618] ;  /* 0x00018600ff067b82 */ /* 0x000e220000000800 */
[----:B------:R-:W-:-:S02]  /*e4a0*/  IMAD.X R5, RZ, RZ, ~R0, P0 ;  /* 0x000000ffff057224 */ /* 0x000fc400000e0e00 */
[----:B------:R-:W-:Y:S02]  /*e4b0*/  IMAD R21, R21, R20, R12 ;  /* 0x0000001415157224 */ /* 0x000fe400078e020c */
[-C--:B--2---:R-:W-:Y:S02]  /*e4c0*/  IMAD R0, R5, R14.reuse, RZ ;  /* 0x0000000e05007224 */ /* 0x084fe400078e02ff */
[----:B------:R-:W-:Y:S01]  /*e4d0*/  IMAD.MOV.U32 R5, RZ, RZ, R17 ;  /* 0x000000ffff057224 */ /* 0x000fe200078e0011 */
[----:B------:R-:W1:Y:S01]  /*e4e0*/  LDC R8, c[0x0][0x608] ;  /* 0x00018200ff087b82 */ /* 0x000e620000000800 */
[----:B------:R-:W-:-:S04]  /*e4f0*/  IMAD.WIDE.U32 R4, R3, R14, R4 ;  /* 0x0000000e03047225 */ /* 0x000fc800078e0004 */
[----:B------:R-:W-:-:S03]  /*e500*/  IMAD R3, R3, R15, R0 ;  /* 0x0000000f03037224 */ /* 0x000fc600078e0200 */
[----:B------:R-:W2:Y:S01]  /*e510*/  LDC R24, c[0x0][0x658] ;  /* 0x00019600ff187b82 */ /* 0x000ea20000000800 */
[----:B------:R-:W-:Y:S02]  /*e520*/  I2FP.F32.U32 R0, R23 ;  /* 0x0000001700007245 */ /* 0x000fe40000201000 */
[----:B---3--:R-:W-:Y:S02]  /*e530*/  ISETP.NE.U32.AND P0, PT, R26, RZ, PT ;  /* 0x000000ff1a00720c */ /* 0x008fe40003f05070 */
[----:B------:R-:W-:Y:S01]  /*e540*/  IADD3 R3, R5, R3, RZ ;  /* 0x0000000305037210 */ /* 0x000fe20007ffe0ff */
[----:B------:R-:W-:Y:S01]  /*e550*/  FMUL R0, R0, UR4 ;  /* 0x0000000400007c20 */ /* 0x000fe20008400000 */
[----:B------:R-:W-:Y:S01]  /*e560*/  ISETP.NE.AND.EX P0, PT, R27, RZ, PT, P0 ;  /* 0x000000ff1b00720c */ /* 0x000fe20003f05300 */
[----:B------:R-:W3:Y:S01]  /*e570*/  LDC R20, c[0x0][0x148] ;  /* 0x00005200ff147b82 */ /* 0x000ee20000000800 */
[-CC-:B0-----:R-:W-:Y:S01]  /*e580*/  SHF.R.U64 R12, R4, R6.reuse, R3.reuse ;  /* 0x00000006040c7219 */ /* 0x181fe20000001203 */
[----:B------:R0:W4:Y:S01]  /*e590*/  F2I.U32.TRUNC.NTZ R13, R0 ;  /* 0x00000000000d7305 */ /* 0x000122000020f000 */
[----:B------:R-:W-:Y:S01]  /*e5a0*/  SHF.R.U32.HI R3, RZ, R6, R3 ;  /* 0x00000006ff037219 */ /* 0x000fe20000011603 */
[----:B------:R-:W-:-:S04]  /*e5b0*/  IMAD.MOV.U32 R5, RZ, RZ, -0x1 ;  /* 0xffffffffff057424 */ /* 0x000fc800078e00ff */
[----:B------:R-:W0:Y:S01]  /*e5c0*/  LDC R15, c[0x0][0x600] ;  /* 0x00018000ff0f7b82 */ /* 0x000e220000000800 */
[-CC-:B-1----:R-:W-:Y:S02]  /*e5d0*/  SHF.R.U64 R10, R12, R8.reuse, R3.reuse ;  /* 0x000000080c0a7219 */ /* 0x182fe40000001203 */
[----:B------:R-:W-:-:S05]  /*e5e0*/  SHF.R.U32.HI R3, RZ, R8, R3 ;  /* 0x00000008ff037219 */ /* 0x000fca0000011603 */
[----:B------:R-:W1:Y:S01]  /*e5f0*/  LDC R28, c[0x0][0x648] ;  /* 0x00019200ff1c7b82 */ /* 0x000e620000000800 */
[-C--:B--2---:R-:W-:Y:S02]  /*e600*/  SHF.L.U32 R4, R5, R24.reuse, RZ ;  /* 0x0000001805047219 */ /* 0x084fe400000006ff */
[--C-:B------:R-:W-:Y:S02]  /*e610*/  SHF.R.U64 R14, R10, R24, R3.reuse ;  /* 0x000000180a0e7219 */ /* 0x100fe40000001203 */
[----:B------:R-:W-:Y:S02]  /*e620*/  LOP3.LUT R25, RZ, R4, RZ, 0x33, !PT ;  /* 0x00000004ff197212 */ /* 0x000fe400078e33ff */
[-C--:B------:R-:W-:Y:S01]  /*e630*/  SHF.R.U32.HI R5, RZ, R24.reuse, R3 ;  /* 0x00000018ff057219 */ /* 0x080fe20000011603 */
[----:B------:R-:W2:Y:S01]  /*e640*/  LDC R29, c[0x0][0x638] ;  /* 0x00018e00ff1d7b82 */ /* 0x000ea20000000800 */
[----:B------:R-:W-:Y:S01]  /*e650*/  SHF.L.U32 R226, R7, R24, RZ ;  /* 0x0000001807e27219 */ /* 0x000fe200000006ff */
[----:B------:R-:W-:-:S06]  /*e660*/  IMAD.MOV.U32 R4, RZ, RZ, R14 ;  /* 0x000000ffff047224 */ /* 0x000fcc00078e000e */
[----:B------:R-:W0:Y:S01]  /*e670*/  LDC R30, c[0x0][0x610] ;  /* 0x00018400ff1e7b82 */ /* 0x000e220000000800 */
[----:B----4-:R-:W-:Y:S05]  /*e680*/  @!P0 BRA `(.L_x_417) ;  /* 0x0000000000288947 */ /* 0x010fea0003800000 */
[----:B------:R-:W4:Y:S02]  /*e690*/  LDC R3, c[0x0][0x64c] ;  /* 0x00019300ff037b82 */ /* 0x000f240000000800 */
[----:B----4-:R-:W-:-:S05]  /*e6a0*/  IADD3 R3, P0, R14, R3, RZ ;  /* 0x000000030e037210 */ /* 0x010fca0007f1e0ff */
[----:B------:R-:W-:-:S04]  /*e6b0*/  IMAD.X R11, RZ, RZ, R5, P0 ;  /* 0x000000ffff0b7224 */ /* 0x000fc800000e0605 */
[----:B------:R-:W-:-:S04]  /*e6c0*/  IMAD.WIDE.U32 R4, R11, R26, RZ ;  /* 0x0000001a0b047225 */ /* 0x000fc800078e00ff */
[----:B------:R-:W-:-:S04]  /*e6d0*/  IMAD.WIDE.U32 R6, P0, R3, R27, R4 ;  /* 0x0000001b03067225 */ /* 0x000fc80007800004 */
[----:B------:R-:W-:Y:S01]  /*e6e0*/  IMAD.WIDE.U32 R4, R3, R26, RZ ;  /* 0x0000001a03047225 */ /* 0x000fe200078e00ff */
[----:B------:R-:W-:-:S03]  /*e6f0*/  MOV R8, R7 ;  /* 0x0000000700087202 */ /* 0x000fc60000000f00 */
[----:B------:R-:W-:Y:S01]  /*e700*/  IMAD.X R9, RZ, RZ, RZ, P0 ;  /* 0x000000ffff097224 */ /* 0x000fe200000e06ff */
[----:B------:R-:W-:-:S05]  /*e710*/  IADD3 RZ, P0, R5, R6, RZ ;  /* 0x0000000605ff7210 */ /* 0x000fca0007f1e0ff */
[----:B------:R-:W-:-:S08]  /*e720*/  IMAD.WIDE.U32.X R4, R11, R27, R8, P0 ;  /* 0x0000001b0b047225 */ /* 0x000fd000000e0408 */
.L_x_417:
[----:B------:R-:W4:Y:S01]  /*e730*/  LDC R3, c[0x0][0x65c] ;  /* 0x00019700ff037b82 */ /* 0x000f220000000800 */
[----:B01----:R-:W-:Y:S01]  /*e740*/  SHF.R.U64 R0, R4, R28, R5 ;  /* 0x0000001c04007219 */ /* 0x003fe20000001205 */
[----:B------:R-:W-:Y:S01]  /*e750*/  VIADD R5, R15, 0xffffffff ;  /* 0xffffffff0f057836 */ /* 0x000fe20000000000 */
[----:B------:R-:W-:Y:S01]  /*e760*/  LOP3.LUT R7, R10, R25, RZ, 0xc0, !PT ;  /* 0x000000190a077212 */ /* 0x000fe200078ec0ff */
[----:B------:R-:W-:Y:S01]  /*e770*/  IMAD.MOV R13, RZ, RZ, -R13 ;  /* 0x000000ffff0d7224 */ /* 0x000fe200078e0a0d */
[----:B------:R-:W-:Y:S02]  /*e780*/  R2UR UR42, R31 ;  /* 0x000000001f2a72ca */ /* 0x000fe400000e0000 */
[----:B------:R-:W-:Y:S01]  /*e790*/  LOP3.LUT R5, R12, R5, RZ, 0xc0, !PT ;  /* 0x000000050c057212 */ /* 0x000fe200078ec0ff */
[----:B------:R-:W-:Y:S01]  /*e7a0*/  IMAD R226, R226, R0, R7 ;  /* 0x00000000e2e27224 */ /* 0x000fe200078e0207 */
[----:B----4-:R-:W-:Y:S01]  /*e7b0*/  ISETP.NE.AND P0, PT, R3, 0x1, PT ;  /* 0x000000010300780c */ /* 0x010fe20003f05270 */
[----:B------:R-:W-:-:S04]  /*e7c0*/  IMAD.MOV R3, RZ, RZ, -R0 ;  /* 0x000000ffff037224 */ /* 0x000fc800078e0a00 */
[----:B--2---:R-:W-:-:S04]  /*e7d0*/  IMAD R0, R3, R29, R14 ;  /* 0x0000001d03007224 */ /* 0x004fc800078e020e */
[----:B------:R-:W-:Y:S02]  /*e7e0*/  IMAD R3, R0, R15, R5 ;  /* 0x0000000f00037224 */ /* 0x000fe400078e0205 */
[----:B------:R-:W-:Y:S02]  /*e7f0*/  IMAD.MOV.U32 R0, RZ, RZ, 0x1 ;  /* 0x00000001ff007424 */ /* 0x000fe400078e00ff */
[----:B---3--:R-:W-:-:S04]  /*e800*/  @P0 IMAD R21, R20, R13, R23 ;  /* 0x0000000d14150224 */ /* 0x008fc800078e0217 */
[----:B------:R-:W-:-:S05]  /*e810*/  IMAD R226, R226, R30, R21 ;  /* 0x0000001ee2e27224 */ /* 0x000fca00078e0215 */
[----:B------:R-:W-:Y:S02]  /*e820*/  SEL R4, R3, R226, !P0 ;  /* 0x000000e203047207 */ /* 0x000fe40004000000 */
[----:B------:R-:W-:-:S03]  /*e830*/  SEL R226, R226, R3, !P0 ;  /* 0x00000003e2e27207 */ /* 0x000fc60004000000 */
[----:B------:R0:W-:Y:S04]  /*e840*/  STL [R1], R4 ;  /* 0x0000000401007387 */ /* 0x0001e80000100800 */
.L_x_415:
[----:B------:R-:W-:Y:S01]  /*e850*/  LOP3.LUT P0, RZ, R0, 0xff, RZ, 0xc0, !PT ;  /* 0x000000ff00ff7812 */ /* 0x000fe2000780c0ff */
[----:B-----5:R-:W-:-:S12]  /*e860*/  IMAD.MOV.U32 R23, RZ, RZ, R226 ;  /* 0x000000ffff177224 */ /* 0x020fd800078e00e2 */
[----:B------:R-:W-:Y:S05]  /*e870*/  @P0 BRA `(.L_x_418) ;  /* 0xffffff2800740947 */ /* 0x000fea000383ffff */
[----:B------:R-:W-:Y:S05]  /*e880*/  EXIT ;  /* 0x000000000000794d */ /* 0x000fea0003800000 */
.L_x_7:
[----:B------:R-:W-:Y:S01]  /*e890*/  ULDC.64 UR4, c[0x0][0x650] ;  /* 0x0001940000047ab9 */ /* 0x000fe20000000a00 */
[----:B------:R-:W-:Y:S01]  /*e8a0*/  PRMT R2, RZ, 0x7610, R2 ;  /* 0x00007610ff027816 */ /* 0x000fe20000000002 */
[----:B------:R-:W-:Y:S01]  /*e8b0*/  IMAD.MOV.U32 R7, RZ, RZ, -0x1 ;  /* 0xffffffffff077424 */ /* 0x000fe200078e00ff */
[----:B------:R-:W-:Y:S01]  /*e8c0*/  ISETP.GE.U32.AND P0, PT, R18, UR4, PT ;  /* 0x0000000412007c0c */ /* 0x000fe2000bf06070 */
[----:B------:R-:W-:Y:S01]  /*e8d0*/  IMAD.MOV.U32 R6, RZ, RZ, -0x1 ;  /* 0xffffffffff067424 */ /* 0x000fe200078e00ff */
[----:B------:R-:W-:Y:S02]  /*e8e0*/  MOV R3, 0xffffffff ;  /* 0xffffffff00037802 */ /* 0x000fe40000000f00 */
[----:B------:R-:W-:-:S13]  /*e8f0*/  ISETP.GE.U32.AND.EX P0, PT, R17, UR5, PT, P0 ;  /* 0x0000000511007c0c */ /* 0x000fda000bf06100 */
[----:B------:R-:W-:Y:S05]  /*e900*/  @P0 BRA `(.L_x_419) ;  /* 0x0000000400340947 */ /* 0x000fea0003800000 */
        /* <DEDUP_REMOVED lines=18> */
.L_x_420:
[----:B------:R-:W0:Y:S01]  /*ea30*/  LDC.64 R24, c[0x0][0x640] ;  /* 0x00019000ff187b82 */ /* 0x000e220000000a00 */
[-CC-:B------:R-:W-:Y:S02]  /*ea40*/  SHF.R.U64 R12, R8, R16.reuse, R9.reuse ;  /* 0x00000010080c7219 */ /* 0x180fe40000001209 */
[----:B------:R-:W-:Y:S01]  /*ea50*/  SHF.R.U32.HI R2, RZ, R16, R9 ;  /* 0x00000010ff027219 */ /* 0x000fe20000011609 */
[----:B------:R-:W-:Y:S01]  /*ea60*/  IMAD.MOV.U32 R16, RZ, RZ, R18 ;  /* 0x000000ffff107224 */ /* 0x000fe200078e0012 */
[----:B------:R-:W-:-:S03]  /*ea70*/  IADD3 R7, P0, RZ, -R12, RZ ;  /* 0x8000000cff077210 */ /* 0x000fc60007f1e0ff */
[----:B------:R-:W1:Y:S02]  /*ea80*/  LDC R8, c[0x0][0x618] ;  /* 0x00018600ff087b82 */ /* 0x000e640000000800 */
[----:B------:R-:W-:-:S04]  /*ea90*/  IMAD.X R3, RZ, RZ, ~R2, P0 ;  /* 0x000000ffff037224 */ /* 0x000fc800000e0e02 */
[-C--:B------:R-:W-:Y:S02]  /*eaa0*/  IMAD R6, R3, R20.reuse, RZ ;  /* 0x0000001403067224 */ /* 0x080fe400078e02ff */
[----:B------:R-:W2:Y:S01]  /*eab0*/  LDC R22, c[0x0][0x608] ;  /* 0x00018200ff167b82 */ /* 0x000ea20000000800 */
[----:B------:R-:W-:-:S04]  /*eac0*/  IMAD.WIDE.U32 R2, R7, R20, R16 ;  /* 0x0000001407027225 */ /* 0x000fc800078e0010 */
[----:B------:R-:W-:Y:S02]  /*ead0*/  IMAD R7, R7, R21, R6 ;  /* 0x0000001507077224 */ /* 0x000fe400078e0206 */
[----:B------:R-:W-:Y:S01]  /*eae0*/  IMAD.MOV.U32 R6, RZ, RZ, -0x1 ;  /* 0xffffffffff067424 */ /* 0x000fe200078e00ff */
[----:B------:R-:W3:Y:S01]  /*eaf0*/  LDC R23, c[0x0][0x658] ;  /* 0x00019600ff177b82 */ /* 0x000ee20000000800 */
[----:B------:R-:W-:Y:S01]  /*eb00*/  IMAD.IADD R3, R3, 0x1, R7 ;  /* 0x0000000103037824 */ /* 0x000fe200078e0207 */
[----:B0-----:R-:W-:-:S04]  /*eb10*/  ISETP.NE.U32.AND P0, PT, R24, RZ, PT ;  /* 0x000000ff1800720c */ /* 0x001fc80003f05070 */
[----:B------:R-:W-:Y:S02]  /*eb20*/  ISETP.NE.AND.EX P0, PT, R25, RZ, PT, P0 ;  /* 0x000000ff1900720c */ /* 0x000fe40003f05300 */
[----:B------:R-:W0:Y:S01]  /*eb30*/  LDC R19, c[0x0][0x600] ;  /* 0x00018000ff137b82 */ /* 0x000e220000000800 */
[-CC-:B-1----:R-:W-:Y:S02]  /*eb40*/  SHF.R.U64 R10, R2, R8.reuse, R3.reuse ;  /* 0x00000008020a7219 */ /* 0x182fe40000001203 */
[----:B------:R-:W-:-:S05]  /*eb50*/  SHF.R.U32.HI R3, RZ, R8, R3 ;  /* 0x00000008ff037219 */ /* 0x000fca0000011603 */
[----:B------:R-:W1:Y:S01]  /*eb60*/  LDC R20, c[0x0][0x648] ;  /* 0x00019200ff147b82 */ /* 0x000e620000000800 */
[-CC-:B--2---:R-:W-:Y:S02]  /*eb70*/  SHF.R.U64 R15, R10, R22.reuse, R3.reuse ;  /* 0x000000160a0f7219 */ /* 0x184fe40000001203 */
[----:B------:R-:W-:Y:S02]  /*eb80*/  SHF.R.U32.HI R2, RZ, R22, R3 ;  /* 0x00000016ff027219 */ /* 0x000fe40000011603 */
[----:B------:R-:W-:-:S03]  /*eb90*/  MOV R22, 0x1 ;  /* 0x0000000100167802 */ /* 0x000fc60000000f00 */
        /* <DEDUP_REMOVED lines=9> */
[----:B----4-:R-:W-:-:S05]  /*ec30*/  IADD3 R9, P0, R16, R9, RZ ;  /* 0x0000000910097210 */ /* 0x010fca0007f1e0ff */
        /* <DEDUP_REMOVED lines=8> */
.L_x_421:
[----:B------:R-:W4:Y:S01]  /*ecc0*/  LDC R6, c[0x0][0x65c] ;  /* 0x00019700ff067b82 */ /* 0x000f220000000800 */
[----:B-1----:R-:W-:Y:S01]  /*ecd0*/  SHF.R.U64 R3, R2, R20, R3 ;  /* 0x0000001402037219 */ /* 0x002fe20000001203 */
[----:B0-----:R-:W-:Y:S01]  /*ece0*/  VIADD R7, R19, 0xffffffff ;  /* 0xffffffff13077836 */ /* 0x001fe20000000000 */
[----:B------:R-:W-:Y:S02]  /*ecf0*/  SHF.L.U32 R22, R22, R23, RZ ;  /* 0x0000001716167219 */ /* 0x000fe400000006ff */
[----:B------:R-:W-:Y:S02]  /*ed00*/  LOP3.LUT R2, R15, R26, RZ, 0xc0, !PT ;  /* 0x0000001a0f027212 */ /* 0x000fe400078ec0ff */
[----:B------:R-:W-:Y:S02]  /*ed10*/  IADD3 R5, -R3, RZ, RZ ;  /* 0x000000ff03057210 */ /* 0x000fe40007ffe1ff */
[----:B------:R-:W-:Y:S01]  /*ed20*/  LOP3.LUT R7, R10, R7, RZ, 0xc0, !PT ;  /* 0x000000070a077212 */ /* 0x000fe200078ec0ff */
[----:B------:R-:W-:-:S02]  /*ed30*/  IMAD R3, R22, R3, R2 ;  /* 0x0000000316037224 */ /* 0x000fc400078e0202 */
[----:B--2---:R-:W-:Y:S01]  /*ed40*/  IMAD R2, R5, R21, R16 ;  /* 0x0000001505027224 */ /* 0x004fe200078e0210 */
[----:B----4-:R-:W-:Y:S01]  /*ed50*/  ISETP.NE.AND P0, PT, R6, 0x1, PT ;  /* 0x000000010600780c */ /* 0x010fe20003f05270 */
[----:B------:R-:W-:-:S12]  /*ed60*/  IMAD.MOV.U32 R6, RZ, RZ, R12 ;  /* 0x000000ffff067224 */ /* 0x000fd800078e000c */
[----:B------:R-:W-:Y:S02]  /*ed70*/  @P0 IMAD R0, R13, R14, R4 ;  /* 0x0000000e0d000224 */ /* 0x000fe400078e0204 */
[----:B------:R-:W-:Y:S02]  /*ed80*/  IMAD.MOV.U32 R4, RZ, RZ, 0x1 ;  /* 0x00000001ff047424 */ /* 0x000fe400078e00ff */
[----:B---3--:R-:W-:Y:S02]  /*ed90*/  IMAD R0, R3, R27, R0 ;  /* 0x0000001b03007224 */ /* 0x008fe400078e0200 */
[----:B------:R-:W-:Y:S01]  /*eda0*/  IMAD R3, R2, R19, R7 ;  /* 0x0000001302037224 */ /* 0x000fe200078e0207 */
[----:B------:R-:W-:-:S04]  /*edb0*/  PRMT R2, R4, 0x7610, R2 ;  /* 0x0000761004027816 */ /* 0x000fc80000000002 */
[----:B------:R-:W-:Y:S02]  /*edc0*/  SEL R7, R3, R0, !P0 ;  /* 0x0000000003077207 */ /* 0x000fe40004000000 */
[----:B------:R-:W-:-:S07]  /*edd0*/  SEL R3, R0, R3, !P0 ;  /* 0x0000000300037207 */ /* 0x000fce0004000000 */
.L_x_419:
[----:B------:R-:W-:-:S08]  /*ede0*/  NOP ;  /* 0x0000000000007918 */ /* 0x000fd00000000000 */
[----:B------:R-:W0:-:S00]  /*edf0*/  USETMAXREG.DEALLOC.CTAPOOL 0x28 ;  /* 0x00000028000079c8 */ /* 0x000e0000080e0500 */
[----:B------:R-:W-:-:S13]  /*ee00*/  ISETP.NE.AND P0, PT, RZ, UR8, PT ;  /* 0x00000008ff007c0c */ /* 0x000fda000bf05270 */
[----:B------:R-:W-:Y:S05]  /*ee10*/  @P0 EXIT ;  /* 0x000000000000094d */ /* 0x000fea0003800000 */
[----:B0-----:R-:W-:Y:S01]  /*ee20*/  LOP3.LUT P0, RZ, R2, 0xff, RZ, 0xc0, !PT ;  /* 0x000000ff02ff7812 */ /* 0x001fe2000780c0ff */
[----:B------:R-:W-:Y:S02]  /*ee30*/  IMAD.MOV.U32 R10, RZ, RZ, 0x1 ;  /* 0x00000001ff0a7424 */ /* 0x000fe400078e00ff */
[----:B------:R-:W-:-:S10]  /*ee40*/  IMAD.MOV.U32 R9, RZ, RZ, RZ ;  /* 0x000000ffff097224 */ /* 0x000fd400078e00ff */
[----:B------:R-:W-:Y:S05]  /*ee50*/  @!P0 BRA `(.L_x_422) ;  /* 0x0000000c005c8947 */ /* 0x000fea0003800000 */
[----:B------:R-:W0:Y:S01]  /*ee60*/  S2R R8, SR_CgaCtaId ;  /* 0x0000000000087919 */ /* 0x000e220000008800 */
[----:B------:R-:W-:Y:S01]  /*ee70*/  ULDC UR4, c[0x0][0x28c] ;  /* 0x0000a30000047ab9 */ /* 0x000fe20000000800 */
[----:B------:R-:W-:Y:S01]  /*ee80*/  ULDC UR5, c[0x0][0x600] ;  /* 0x0001800000057ab9 */ /* 0x000fe20000000800 */
[----:B------:R-:W-:Y:S01]  /*ee90*/  UIADD3 UR9, UR4, 0x3f, URZ ;  /* 0x0000003f04097890 */ /* 0x000fe2000fffe03f */
[----:B------:R-:W-:Y:S01]  /*eea0*/  BSSY B0, `(.L_x_422) ;  /* 0x00000d2000007945 */ /* 0x000fe20003800000 */
[----:B------:R-:W-:Y:S01]  /*eeb0*/  ULDC UR7, c[0x0][0x658] ;  /* 0x0001960000077ab9 */ /* 0x000fe20000000800 */
[----:B------:R-:W-:Y:S01]  /*eec0*/  UMOV UR10, 0x1 ;  /* 0x00000001000a7882 */ /* 0x000fe20000000000 */
[----:B------:R-:W-:Y:S01]  /*eed0*/  UIADD3 UR4, UR5, -0x1, URZ ;  /* 0xffffffff05047890 */ /* 0x000fe2000fffe03f */
[----:B------:R-:W-:Y:S01]  /*eee0*/  IMAD.MOV.U32 R0, RZ, RZ, 0x1 ;  /* 0x00000001ff007424 */ /* 0x000fe200078e00ff */
[----:B------:R-:W-:Y:S01]  /*eef0*/  UMOV UR8, 0xffffffff ;  /* 0xffffffff00087882 */ /* 0x000fe20000000000 */
[----:B------:R-:W-:Y:S01]  /*ef00*/  USHF.L.U32 UR5, UR10, UR7, URZ ;  /* 0x000000070a057299 */ /* 0x000fe2000800063f */
[----:B------:R-:W-:Y:S01]  /*ef10*/  MOV R10, 0x1 ;  /* 0x00000001000a7802 */ /* 0x000fe20000000f00 */
[----:B------:R-:W-:Y:S01]  /*ef20*/  USHF.R.S32.HI UR10, URZ, 0x1f, UR9 ;  /* 0x0000001f3f0a7899 */ /* 0x000fe20008011409 */
[----:B------:R-:W-:Y:S01]  /*ef30*/  IMAD.MOV.U32 R9, RZ, RZ, RZ ;  /* 0x000000ffff097224 */ /* 0x000fe200078e00ff */
[----:B------:R-:W-:Y:S01]  /*ef40*/  ULDC UR6, c[0x0][0xc] ;  /* 0x0000030000067ab9 */ /* 0x000fe20000000800 */
[----:B------:R-:W-:-:S02]  /*ef50*/  USHF.L.U32 UR11, UR8, UR7, URZ ;  /* 0x00000007080b7299 */ /* 0x000fc4000800063f */
[----:B------:R-:W-:Y:S01]  /*ef60*/  ULEA.HI UR10, UR10, UR9, URZ, 0x6 ;  /* 0x000000090a0a7291 */ /* 0x000fe2000f8f303f */
[----:B------:R-:W-:Y:S01]  /*ef70*/  ULDC UR7, c[0x0][0x10] ;  /* 0x0000040000077ab9 */ /* 0x000fe20000000800 */
[----:B------:R-:W-:Y:S01]  /*ef80*/  ULDC UR8, c[0x0][0x14] ;  /* 0x0000050000087ab9 */ /* 0x000fe20000000800 */
[----:B------:R-:W-:Y:S02]  /*ef90*/  UIMAD.WIDE.U32 UR6, UR6, UR7, URZ ;  /* 0x00000007060672a5 */ /* 0x000fe4000f8e003f */
[----:B------:R-:W-:Y:S02]  /*efa0*/  USHF.R.S32.HI UR18, URZ, 0x6, UR10 ;  /* 0x000000063f127899 */ /* 0x000fe4000801140a */
[----:B------:R-:W-:Y:S02]  /*efb0*/  UIMAD.WIDE.U32 UR22, UR6, UR8, URZ ;  /* 0x00000008061672a5 */ /* 0x000fe4000f8e003f */
[----:B------:R-:W-:Y:S02]  /*efc0*/  UIMAD UR13, UR7, UR8, URZ ;  /* 0x00000008070d72a4 */ /* 0x000fe4000f8e023f */
[----:B------:R-:W-:-:S02]  /*efd0*/  ULOP3.LUT UR21, UR40, 0x2, URZ, 0xfc, !UPT ;  /* 0x0000000228157892 */ /* 0x000fc4000f8efc3f */
[----:B------:R-:W-:Y:S01]  /*efe0*/  ULOP3.LUT UR19, URZ, UR11, URZ, 0x33, !UPT ;  /* 0x0000000b3f137292 */ /* 0x000fe2000f8e333f */
[----:B0-----:R-:W-:Y:S01]  /*eff0*/  LOP3.LUT R8, R8, 0x1, RZ, 0xc0, !PT ;  /* 0x0000000108087812 */ /* 0x001fe200078ec0ff */
[----:B------:R-:W-:Y:S02]  /*f000*/  UIADD3 UR13, UR23, UR13, URZ ;  /* 0x0000000d170d7290 */ /* 0x000fe4000fffe03f */
[----:B------:R-:W-:Y:S01]  /*f010*/  UIADD3 UR26, UR18, 0x1, URZ ;  /* 0x00000001121a7890 */ /* 0x000fe2000fffe03f */
[----:B------:R-:W-:-:S11]  /*f020*/  ULDC.64 UR24, c[0x0][0x198] ;  /* 0x0000660000187ab9 */ /* 0x000fd60000000a00 */
.L_x_433:
[----:B------:R-:W-:-:S03]  /*f030*/  UMOV UR6, 0xffffffff ;  /* 0xffffffff00067882 */ /* 0x000fc60000000000 */
[----:B------:R-:W-:Y:S05]  /*f040*/  BRA.DIV UR6, `(.L_x_423) ;  /* 0x0000000e06cc7947 */ /* 0x000fea000b800000 */
[----:B------:R-:W-:-:S13]  /*f050*/  ELECT P6, URZ, PT ;  /* 0x00000000003f782f */ /* 0x000fda00038c0000 */
.L_x_444:
[----:B------:R-:W0:Y:S01]  /*f060*/  LDC R2, c[0x0][0x28c] ;  /* 0x0000a300ff027b82 */ /* 0x000e220000000800 */
[----:B------:R-:W-:Y:S01]  /*f070*/  BSSY B1, `(.L_x_424) ;  /* 0x000003c000017945 */ /* 0x000fe20003800000 */
[----:B0-----:R-:W-:-:S13]  /*f080*/  ISETP.LT.OR P6, PT, R2, 0x1, !P6 ;  /* 0x000000010200780c */ /* 0x001fda00077c1670 */
[----:B------:R-:W-:Y:S05]  /*f090*/  @P6 BRA `(.L_x_425) ;  /* 0x0000000000e46947 */ /* 0x000fea0003800000 */
[----:B------:R-:W-:Y:S02]  /*f0a0*/  IMAD R7, R7, 0x2, R8 ;  /* 0x0000000207077824 */ /* 0x000fe400078e0208 */
[----:B------:R-:W-:Y:S01]  /*f0b0*/  IMAD R11, R3, 0xc0, RZ ;  /* 0x000000c0030b7824 */ /* 0x000fe200078e02ff */
[----:B------:R-:W-:Y:S01]  /*f0c0*/  MOV R3, R9 ;  /* 0x0000000900037202 */ /* 0x000fe20000000f00 */
[----:B------:R-:W-:Y:S02]  /*f0d0*/  IMAD.MOV.U32 R14, RZ, RZ, RZ ;  /* 0x000000ffff0e7224 */ /* 0x000fe400078e00ff */
[----:B------:R-:W-:Y:S02]  /*f0e0*/  IMAD.U32 R15, RZ, RZ, UR26 ;  /* 0x0000001aff0f7e24 */ /* 0x000fe4000f8e00ff */
[----:B------:R-:W-:Y:S02]  /*f0f0*/  IMAD.MOV.U32 R2, RZ, RZ, R10 ;  /* 0x000000ffff027224 */ /* 0x000fe400078e000a */
[----:B------:R-:W-:-:S07]  /*f100*/  IMAD R7, R7, 0x60, RZ ;  /* 0x0000006007077824 */ /* 0x000fce00078e02ff */
.L_x_428:
[----:B------:R-:W0:Y:S01]  /*f110*/  S2R R5, SR_CgaCtaId ;  /* 0x0000000000057919 */ /* 0x000e220000008800 */
[----:B------:R-:W-:Y:S01]  /*f120*/  MOV R4, 0x400 ;  /* 0x0000040000047802 */ /* 0x000fe20000000f00 */
[----:B------:R-:W1:Y:S03]  /*f130*/  S2R R16, SR_TID.X ;  /* 0x0000000000107919 */ /* 0x000e660000002100 */
[----:B0-----:R-:W-:Y:S02]  /*f140*/  LEA R12, R5, R4, 0x18 ;  /* 0x00000004050c7211 */ /* 0x001fe400078ec0ff */
[----:B------:R-:W-:Y:S02]  /*f150*/  SHF.L.U32 R4, R2, 0x1f, RZ ;  /* 0x0000001f02047819 */ /* 0x000fe400000006ff */
[----:B-1----:R-:W-:Y:S01]  /*f160*/  LOP3.LUT P1, RZ, R16, 0x7f, RZ, 0xc0, !PT ;  /* 0x0000007f10ff7812 */ /* 0x002fe2000782c0ff */
[----:B------:R-:W-:-:S04]  /*f170*/  IMAD R13, R3, 0x8, R12 ;  /* 0x00000008030d7824 */ /* 0x000fc800078e020c */
[----:B------:R-:W0:Y:S08]  /*f180*/  SYNCS.PHASECHK.TRANS64.TRYWAIT P0, [R13+URZ+0x20], R4 ;  /* 0x000020040d0075a7 */ /* 0x000e30000800017f */
[----:B------:R-:W1:Y:S01]  /*f190*/  @!P1 LDC R5, c[0x0][0x500] ;  /* 0x00014000ff059b82 */ /* 0x000e620000000800 */
[----:B0-----:R-:W-:Y:S05]  /*f1a0*/  @!P0 BRA `(.L_x_426) ;  /* 0x0000000c00948947 */ /* 0x001fea0003800000 */
.L_x_445:
[----:B------:R-:W-:Y:S01]  /*f1b0*/  UPRMT UR6, UR21, 0x9910, URZ ;  /* 0x0000991015067896 */ /* 0x000fe2000800003f */
[----:B-1----:R1:W-:Y:S03]  /*f1c0*/  @!P1 SYNCS.ARRIVE.TRANS64 RZ, [R13+URZ], R5 ;  /* 0x000000050dff99a7 */ /* 0x0023e6000800003f */
[----:B------:R-:W-:-:S06]  /*f1d0*/  UISETP.NE.AND UP0, UPT, UR6, 0x2, UPT ;  /* 0x000000020600788c */ /* 0x000fcc000bf05270 */
[----:B------:R-:W-:-:S13]  /*f1e0*/  PLOP3.LUT P0, PT, PT, PT, UP0, 0x80, 0x0 ;  /* 0x000000000000781c */ /* 0x000fda0003f0f008 */
[----:B-1----:R-:W-:Y:S05]  /*f1f0*/  @P0 BRA `(.L_x_427) ;  /* 0x0000000000040947 */ /* 0x002fea0003800000 */
[----:B------:R-:W-:Y:S01]  /*f200*/  BPT.TRAP 0x1 ;  /* 0x000000040000795c */ /* 0x000fe20000300000 */
.L_x_427:
[----:B0-----:R-:W-:Y:S01]  /*f210*/  IMAD R4, R3, 0x2, R8 ;  /* 0x0000000203047824 */ /* 0x001fe200078e0208 */
[----:B------:R-:W-:Y:S01]  /*f220*/  R2UR UR9, R13 ;  /* 0x000000000d0972ca */ /* 0x000fe200000e0000 */
[--C-:B------:R-:W-:Y:S01]  /*f230*/  IMAD R5, R3, 0x6000, R12.reuse ;  /* 0x0000600003057824 */ /* 0x100fe200078e020c */
[----:B------:R-:W-:Y:S01]  /*f240*/  UIADD3 UR6, UP0, UR24, 0xf0, URZ ;  /* 0x000000f018067890 */ /* 0x000fe2000ff1e03f */
[----:B------:R-:W-:Y:S01]  /*f250*/  IMAD R4, R4, 0x1800, RZ ;  /* 0x0000180004047824 */ /* 0x000fe200078e02ff */
[----:B------:R-:W-:Y:S01]  /*f260*/  R2UR UR11, R11 ;  /* 0x000000000b0b72ca */ /* 0x000fe200000e0000 */
[----:B------:R-:W-:Y:S01]  /*f270*/  VIADD R15, R15, 0xffffffff ;  /* 0xffffffff0f0f7836 */ /* 0x000fe20000000000 */
[----:B------:R-:W-:Y:S01]  /*f280*/  R2UR UR7, R5 ;  /* 0x00000000050772ca */ /* 0x000fe200000e0000 */
[----:B------:R-:W-:Y:S01]  /*f290*/  IMAD R4, R4, 0x2, R12 ;  /* 0x0000000204047824 */ /* 0x000fe200078e020c */
[----:B------:R-:W-:Y:S01]  /*f2a0*/  R2UR UR10, R14 ;  /* 0x000000000e0a72ca */ /* 0x000fe200000e0000 */
[----:B------:R-:W-:Y:S01]  /*f2b0*/  UIADD3 UR28, UP1, UR24, 0x1f0, URZ ;  /* 0x000001f0181c7890 */ /* 0x000fe2000ff3e03f */
[----:B------:R-:W-:Y:S01]  /*f2c0*/  R2UR UR12, R6 ;  /* 0x00000000060c72ca */ /* 0x000fe200000e0000 */
[----:B------:R-:W-:Y:S01]  /*f2d0*/  VIADD R3, R3, 0x1 ;  /* 0x0000000103037836 */ /* 0x000fe20000000000 */
[----:B------:R-:W-:Y:S01]  /*f2e0*/  R2UR UR8, R4 ;  /* 0x00000000040872ca */ /* 0x000fe200000e0000 */
[----:B------:R-:W-:Y:S01]  /*f2f0*/  UIADD3.X UR29, URZ, UR25, URZ, UP1, !UPT ;  /* 0x000000193f1d7290 */ /* 0x000fe20008ffe43f */
[----:B------:R-:W-:Y:S01]  /*f300*/  R2UR UR20, R7 ;  /* 0x00000000071472ca */ /* 0x000fe200000e0000 */
[----:B------:R-:W-:Y:S01]  /*f310*/  UMOV UR14, 0x0 ;  /* 0x00000000000e7882 */ /* 0x000fe20000000000 */
[----:B------:R-:W-:Y:S01]  /*f320*/  ISETP.GT.AND P1, PT, R15, 0x1, PT ;  /* 0x000000010f00780c */ /* 0x000fe20003f24270 */
[----:B------:R-:W-:Y:S01]  /*f330*/  UMOV UR15, 0x10000000 ;  /* 0x10000000000f7882 */ /* 0x000fe20000000000 */
[C---:B------:R-:W-:Y:S01]  /*f340*/  ISETP.NE.AND P0, PT, R3.reuse, 0x4, PT ;  /* 0x000000040300780c */ /* 0x040fe20003f05270 */
[----:B------:R-:W-:Y:S01]  /*f350*/  UIADD3 UR16, UR7, 0x100, URZ ;  /* 0x0000010007107890 */ /* 0x000fe2000fffe03f */
[----:B------:R-:W-:Y:S01]  /*f360*/  IADD3 R14, R14, 0x40, RZ ;  /* 0x000000400e0e7810 */ /* 0x000fe20007ffe0ff */
[----:B------:R-:W-:Y:S01]  /*f370*/  UIADD3.X UR7, URZ, UR25, URZ, UP0, !UPT ;  /* 0x000000193f077290 */ /* 0x000fe200087fe43f */
[----:B------:R-:W-:Y:S01]  /*f380*/  SEL R5, RZ, 0x1, P0 ;  /* 0x00000001ff057807 */ /* 0x000fe20000000000 */
[----:B------:R-:W-:Y:S01]  /*f390*/  UMOV UR27, 0x30000 ;  /* 0x00030000001b7882 */ /* 0x000fe20000000000 */
[----:B------:R-:W-:Y:S01]  /*f3a0*/  SEL R3, R3, RZ, P0 ;  /* 0x000000ff03037207 */ /* 0x000fe20000000000 */
[----:B------:R-:W-:Y:S01]  /*f3b0*/  UIADD3 UR17, UR8, 0x18100, URZ ;  /* 0x0001810008117890 */ /* 0x000fe2000fffe03f */
[----:B------:R-:W-:-:S02]  /*f3c0*/  LOP3.LUT R2, R2, R5, RZ, 0x3c, !PT ;  /* 0x0000000502027212 */ /* 0x000fc400078e3cff */
[----:B------:R-:W-:Y:S02]  /*f3d0*/  UMOV UR8, UR16 ;  /* 0x0000001000087c82 */ /* 0x000fe40008000000 */
[----:B------:R0:W-:Y:S02]  /*f3e0*/  UTMALDG.3D [UR8], [UR6], desc[UR14] ;  /* 0x00000e08060075b4 */ /* 0x0001e40008011000 */
[----:B0-----:R-:W-:Y:S01]  /*f3f0*/  UMOV UR8, UR17 ;  /* 0x0000001100087c82 */ /* 0x001fe20008000000 */
[----:B------:R-:W-:Y:S02]  /*f400*/  UMOV UR11, UR20 ;  /* 0x00000014000b7c82 */ /* 0x000fe40008000000 */
[----:B------:R0:W-:Y:S02]  /*f410*/  UTMALDG.3D.MULTICAST [UR8], [UR28], UR27, desc[UR14] ;  /* 0x00000e081c0073b4 */ /* 0x0001e4000801181b */
[----:B0-----:R-:W-:Y:S05]  /*f420*/  @P1 BRA `(.L_x_428) ;  /* 0xfffffffc00381947 */ /* 0x001fea000383ffff */
.L_x_425:
[----:B------:R-:W-:Y:S05]  /*f430*/  BSYNC B1 ;  /* 0x0000000000017941 */ /* 0x000fea0003800000 */
.L_x_424:
[----:B------:R-:W-:Y:S01]  /*f440*/  LOP3.LUT P2, RZ, R0, 0xff, RZ, 0xc0, !PT ;  /* 0x000000ff00ff7812 */ /* 0x000fe2000784c0ff */
[----:B------:R-:W-:Y:S01]  /*f450*/  VIADD R9, R9, UR18 ;  /* 0x0000001209097c36 */ /* 0x000fe20008000000 */
[----:B------:R-:W-:Y:S01]  /*f460*/  ULDC.64 UR6, c[0x0][0x650] ;  /* 0x0001940000067ab9 */ /* 0x000fe20000000a00 */
[----:B------:R-:W-:Y:S01]  /*f470*/  IMAD.U32 R4, RZ, RZ, UR18 ;  /* 0x00000012ff047e24 */ /* 0x000fe2000f8e00ff */
[----:B------:R-:W-:Y:S01]  /*f480*/  BSSY B1, `(.L_x_429) ;  /* 0x0000071000017945 */ /* 0x000fe20003800000 */
[----:B------:R-:W-:Y:S01]  /*f490*/  IMAD.MOV.U32 R7, RZ, RZ, -0x1 ;  /* 0xffffffffff077424 */ /* 0x000fe200078e00ff */
[----:B------:R-:W-:Y:S02]  /*f4a0*/  ISETP.GT.U32.AND P0, PT, R9, 0x3, PT ;  /* 0x000000030900780c */ /* 0x000fe40003f04070 */
[----:B------:R-:W-:Y:S02]  /*f4b0*/  SHF.R.U32.HI R0, RZ, 0x2, R9 ;  /* 0x00000002ff007819 */ /* 0x000fe40000011609 */
[----:B------:R-:W-:-:S02]  /*f4c0*/  ISETP.LT.U32.AND P0, PT, R4, 0x4, P0 ;  /* 0x000000040400780c */ /* 0x000fc40000701070 */
[----:B------:R-:W-:Y:S01]  /*f4d0*/  LOP3.LUT R0, R0, 0x1, RZ, 0xc0, !PT ;  /* 0x0000000100007812 */ /* 0x000fe200078ec0ff */
[----:B------:R-:W0:Y:S01]  /*f4e0*/  @P2 S2R R3, SR_CgaCtaId ;  /* 0x0000000000032919 */ /* 0x000e220000008800 */
[----:B------:R-:W-:Y:S02]  /*f4f0*/  @P2 MOV R2, 0x400 ;  /* 0x0000040000022802 */ /* 0x000fe40000000f00 */
[----:B------:R-:W-:Y:S01]  /*f500*/  ISETP.NE.U32.AND P1, PT, R0, 0x1, PT ;  /* 0x000000010000780c */ /* 0x000fe20003f25070 */
[----:B------:R-:W-:Y:S01]  /*f510*/  IMAD.U32 R0, RZ, RZ, UR18 ;  /* 0x00000012ff007e24 */ /* 0x000fe2000f8e00ff */
[----:B------:R-:W-:Y:S02]  /*f520*/  MOV R6, 0xffffffff ;  /* 0xffffffff00067802 */ /* 0x000fe40000000f00 */
[----:B------:R-:W-:Y:S02]  /*f530*/  LOP3.LUT R9, R9, 0x3, RZ, 0xc0, !PT ;  /* 0x0000000309097812 */ /* 0x000fe400078ec0ff */
[----:B------:R-:W-:-:S04]  /*f540*/  ISETP.GT.U32.AND P1, PT, R0, 0x3, !P1 ;  /* 0x000000030000780c */ /* 0x000fc80004f24070 */
[----:B------:R-:W-:Y:S02]  /*f550*/  SEL R0, RZ, 0x1, !P1 ;  /* 0x00000001ff007807 */ /* 0x000fe40004800000 */
[----:B0-----:R-:W-:Y:S02]  /*f560*/  @P2 LEA R2, R3, R2, 0x18 ;  /* 0x0000000203022211 */ /* 0x001fe400078ec0ff */
[----:B------:R-:W-:Y:S02]  /*f570*/  SEL R3, RZ, 0x1, !P0 ;  /* 0x00000001ff037807 */ /* 0x000fe40004000000 */
[----:B------:R0:W-:Y:S01]  /*f580*/  @P2 SYNCS.ARRIVE.TRANS64.A1T0 RZ, [R2+URZ+0x58], RZ ;  /* 0x000058ff02ff29a7 */ /* 0x0001e2000810003f */
[----:B------:R-:W-:Y:S02]  /*f590*/  IADD3 R18, P2, R18, UR22, RZ ;  /* 0x0000001612127c10 */ /* 0x000fe4000ff5e0ff */
[----:B------:R-:W-:Y:S01]  /*f5a0*/  LOP3.LUT R10, R0, R10, R3, 0x96, !PT ;  /* 0x0000000a000a7212 */ /* 0x000fe200078e9603 */
[----:B------:R-:W-:Y:S01]  /*f5b0*/  IMAD.MOV.U32 R3, RZ, RZ, -0x1 ;  /* 0xffffffffff037424 */ /* 0x000fe200078e00ff */
[----:B------:R-:W-:-:S02]  /*f5c0*/  IADD3.X R17, R17, UR13, RZ, P2, !PT ;  /* 0x0000000d11117c10 */ /* 0x000fc400097fe4ff */
[----:B------:R-:W-:Y:S02]  /*f5d0*/  ISETP.GE.U32.AND P2, PT, R18, UR6, PT ;  /* 0x0000000612007c0c */ /* 0x000fe4000bf46070 */
[----:B0-----:R-:W-:Y:S02]  /*f5e0*/  PRMT R2, RZ, 0x7610, R2 ;  /* 0x00007610ff027816 */ /* 0x001fe40000000002 */
[----:B------:R-:W-:Y:S02]  /*f5f0*/  ISETP.GE.U32.AND.EX P0, PT, R17, UR7, PT, P2 ;  /* 0x0000000711007c0c */ /* 0x000fe4000bf06120 */
[----:B------:R-:W-:-:S11]  /*f600*/  PRMT R0, RZ, 0x7610, R0 ;  /* 0x00007610ff007816 */ /* 0x000fd60000000000 */
[----:B------:R-:W-:Y:S05]  /*f610*/  @P0 BRA `(.L_x_430) ;  /* 0x00000004005c0947 */ /* 0x000fea0003800000 */
[----:B------:R-:W-:Y:S01]  /*f620*/  ULDC.64 UR6, c[0x0][0x628] ;  /* 0x00018a0000067ab9 */ /* 0x000fe20000000a00 */
[----:B------:R-:W0:Y:S01]  /*f630*/  S2R R12, SR_CTAID.X ;  /* 0x00000000000c7919 */ /* 0x000e220000002500 */
[----:B------:R-:W-:Y:S01]  /*f640*/  ISETP.NE.U32.AND P0, PT, RZ, UR6, PT ;  /* 0x00000006ff007c0c */ /* 0x000fe2000bf05070 */
[----:B------:R-:W-:Y:S01]  /*f650*/  ULDC UR9, c[0x0][0x630] ;  /* 0x00018c0000097ab9 */ /* 0x000fe20000000800 */
[----:B------:R-:W-:Y:S01]  /*f660*/  IMAD.MOV.U32 R2, RZ, RZ, R18 ;  /* 0x000000ffff027224 */ /* 0x000fe200078e0012 */
[----:B------:R-:W1:Y:S01]  /*f670*/  S2R R11, SR_CTAID.Y ;  /* 0x00000000000b7919 */ /* 0x000e620000002600 */
[----:B------:R-:W-:Y:S01]  /*f680*/  ISETP.NE.AND.EX P0, PT, RZ, UR7, PT, P0 ;  /* 0x00000007ff007c0c */ /* 0x000fe2000bf05300 */
[----:B------:R-:W-:-:S12]  /*f690*/  IMAD.MOV.U32 R3, RZ, RZ, R17 ;  /* 0x000000ffff037224 */ /* 0x000fd800078e0011 */
[----:B------:R-:W-:Y:S05]  /*f6a0*/  @!P0 BRA `(.L_x_431) ;  /* 0x0000000000288947 */ /* 0x000fea0003800000 */
[----:B------:R-:W-:Y:S02]  /*f6b0*/  ULDC UR8, c[0x0][0x634] ;  /* 0x00018d0000087ab9 */ /* 0x000fe40000000800 */
[----:B------:R-:W-:-:S05]  /*f6c0*/  IADD3 R7, P0, R18, UR8, RZ ;  /* 0x0000000812077c10 */ /* 0x000fca000ff1e0ff */
[----:B------:R-:W-:-:S04]  /*f6d0*/  IMAD.X R13, RZ, RZ, R17, P0 ;  /* 0x000000ffff0d7224 */ /* 0x000fc800000e0611 */
[----:B------:R-:W-:-:S04]  /*f6e0*/  IMAD.WIDE.U32 R4, R13, UR6, RZ ;  /* 0x000000060d047c25 */ /* 0x000fc8000f8e00ff */
[----:B------:R-:W-:-:S04]  /*f6f0*/  IMAD.WIDE.U32 R4, P0, R7, UR7, R4 ;  /* 0x0000000707047c25 */ /* 0x000fc8000f800004 */
[----:B------:R-:W-:-:S04]  /*f700*/  IMAD.WIDE.U32 R6, R7, UR6, RZ ;  /* 0x0000000607067c25 */ /* 0x000fc8000f8e00ff */
[----:B------:R-:W-:Y:S01]  /*f710*/  IMAD.X R3, RZ, RZ, RZ, P0 ;  /* 0x000000ffff037224 */ /* 0x000fe200000e06ff */
[----:B------:R-:W-:Y:S01]  /*f720*/  IADD3 RZ, P0, R7, R4, RZ ;  /* 0x0000000407ff7210 */ /* 0x000fe20007f1e0ff */
[----:B------:R-:W-:-:S04]  /*f730*/  IMAD.MOV.U32 R2, RZ, RZ, R5 ;  /* 0x000000ffff027224 */ /* 0x000fc800078e0005 */
[----:B------:R-:W-:-:S08]  /*f740*/  IMAD.WIDE.U32.X R2, R13, UR7, R2, P0 ;  /* 0x000000070d027c25 */ /* 0x000fd000080e0402 */
.L_x_431:
[--C-:B------:R-:W-:Y:S01]  /*f750*/  SHF.R.U64 R6, R2, UR9, R3.reuse ;  /* 0x0000000902067c19 */ /* 0x100fe20008001203 */
[----:B------:R-:W-:Y:S01]  /*f760*/  ULDC.64 UR6, c[0x0][0x620] ;  /* 0x0001880000067ab9 */ /* 0x000fe20000000a00 */
[----:B------:R-:W-:Y:S01]  /*f770*/  SHF.R.U32.HI R2, RZ, UR9, R3 ;  /* 0x00000009ff027c19 */ /* 0x000fe20008011603 */
[----:B------:R-:W-:Y:S01]  /*f780*/  IMAD.MOV.U32 R3, RZ, RZ, R17 ;  /* 0x000000ffff037224 */ /* 0x000fe200078e0011 */
[----:B------:R-:W-:Y:S01]  /*f790*/  IADD3 R5, P0, RZ, -R6, RZ ;  /* 0x80000006ff057210 */ /* 0x000fe20007f1e0ff */
[----:B------:R-:W2:Y:S01]  /*f7a0*/  LDC R21, c[0x0][0x144] ;  /* 0x00005100ff157b82 */ /* 0x000ea20000000800 */
[----:B0-----:R-:W-:Y:S01]  /*f7b0*/  I2FP.F32.U32 R7, R12 ;  /* 0x0000000c00077245 */ /* 0x001fe20000201000 */
[----:B------:R-:W-:Y:S01]  /*f7c0*/  ULDC.64 UR10, c[0x0][0x640] ;  /* 0x00019000000a7ab9 */ /* 0x000fe20000000a00 */
[----:B------:R-:W-:Y:S01]  /*f7d0*/  IADD3.X R2, RZ, ~R2, RZ, P0, !PT ;  /* 0x80000002ff027210 */ /* 0x000fe200007fe4ff */
[----:B------:R-:W-:Y:S01]  /*f7e0*/  ULDC UR8, c[0x0][0x608] ;  /* 0x0001820000087ab9 */ /* 0x000fe20000000800 */
[----:B------:R-:W-:-:S03]  /*f7f0*/  ISETP.NE.U32.AND P0, PT, RZ, UR10, PT ;  /* 0x0000000aff007c0c */ /* 0x000fc6000bf05070 */
[----:B------:R-:W-:Y:S01]  /*f800*/  IMAD R4, R2, UR6, RZ ;  /* 0x0000000602047c24 */ /* 0x000fe2000f8e02ff */
[----:B------:R-:W0:Y:S01]  /*f810*/  LDC R14, c[0x0][0x148] ;  /* 0x00005200ff0e7b82 */ /* 0x000e220000000800 */
[----:B------:R-:W-:Y:S01]  /*f820*/  IMAD.MOV.U32 R2, RZ, RZ, R18 ;  /* 0x000000ffff027224 */ /* 0x000fe200078e0012 */
[----:B------:R-:W-:-:S03]  /*f830*/  ISETP.NE.AND.EX P0, PT, RZ, UR11, PT, P0 ;  /* 0x0000000bff007c0c */ /* 0x000fc6000bf05300 */
[----:B------:R-:W-:Y:S01]  /*f840*/  IMAD.WIDE.U32 R2, R5, UR6, R2 ;  /* 0x0000000605027c25 */ /* 0x000fe2000f8e0002 */
[----:B------:R-:W-:-:S03]  /*f850*/  ULDC UR6, c[0x0][0x150] ;  /* 0x0000540000067ab9 */ /* 0x000fc60000000800 */
[----:B------:R-:W-:Y:S02]  /*f860*/  IMAD R5, R5, UR7, R4 ;  /* 0x0000000705057c24 */ /* 0x000fe4000f8e0204 */
[----:B------:R-:W-:Y:S01]  /*f870*/  FMUL R4, R7, UR6 ;  /* 0x0000000607047c20 */ /* 0x000fe20008400000 */
[----:B------:R-:W-:Y:S01]  /*f880*/  ULDC UR6, c[0x0][0x618] ;  /* 0x0001860000067ab9 */ /* 0x000fe20000000800 */
[----:B------:R-:W-:Y:S01]  /*f890*/  ULDC UR7, c[0x0][0x154] ;  /* 0x0000550000077ab9 */ /* 0x000fe20000000800 */
[----:B------:R-:W-:-:S03]  /*f8a0*/  IMAD.IADD R3, R3, 0x1, R5 ;  /* 0x0000000103037824 */ /* 0x000fc600078e0205 */
[----:B------:R-:W3:Y:S02]  /*f8b0*/  F2I.U32.TRUNC.NTZ R4, R4 ;  /* 0x0000000400047305 */ /* 0x000ee4000020f000 */
[----:B------:R-:W-:Y:S02]  /*f8c0*/  SHF.R.U64 R7, R2, UR6, R3 ;  /* 0x0000000602077c19 */ /* 0x000fe40008001203 */
[----:B-1----:R-:W-:-:S05]  /*f8d0*/  I2FP.F32.U32 R2, R11 ;  /* 0x0000000b00027245 */ /* 0x002fca0000201000 */
[----:B------:R-:W-:Y:S01]  /*f8e0*/  FMUL R5, R2, UR7 ;  /* 0x0000000702057c20 */ /* 0x000fe20008400000 */
[----:B------:R-:W-:Y:S01]  /*f8f0*/  SHF.R.U32.HI R2, RZ, UR6, R3 ;  /* 0x00000006ff027c19 */ /* 0x000fe20008011603 */
[----:B------:R-:W-:Y:S02]  /*f900*/  ULDC UR6, c[0x0][0x658] ;  /* 0x0001960000067ab9 */ /* 0x000fe40000000800 */
[----:B------:R1:W4:Y:S01]  /*f910*/  F2I.U32.TRUNC.NTZ R16, R5 ;  /* 0x0000000500107305 */ /* 0x000322000020f000 */
[----:B------:R-:W-:Y:S01]  /*f920*/  SHF.R.U64 R15, R7, UR8, R2 ;  /* 0x00000008070f7c19 */ /* 0x000fe20008001202 */
[----:B---3--:R-:W-:Y:S01]  /*f930*/  IMAD.MOV R4, RZ, RZ, -R4 ;  /* 0x000000ffff047224 */ /* 0x008fe200078e0a04 */
[----:B------:R-:W-:-:S03]  /*f940*/  SHF.R.U32.HI R2, RZ, UR8, R2 ;  /* 0x00000008ff027c19 */ /* 0x000fc60008011602 */
[----:B--2---:R-:W-:Y:S01]  /*f950*/  IMAD R12, R21, R4, R12 ;  /* 0x00000004150c7224 */ /* 0x004fe200078e020c */
[--C-:B------:R-:W-:Y:S02]  /*f960*/  SHF.R.U64 R13, R15, UR6, R2.reuse ;  /* 0x000000060f0d7c19 */ /* 0x100fe40008001202 */
[----:B------:R-:W-:-:S03]  /*f970*/  SHF.R.U32.HI R19, RZ, UR6, R2 ;  /* 0x00000006ff137c19 */ /* 0x000fc60008011602 */
[----:B------:R-:W-:Y:S01]  /*f980*/  IMAD.MOV.U32 R2, RZ, RZ, R13 ;  /* 0x000000ffff027224 */ /* 0x000fe200078e000d */
[----:B------:R-:W-:Y:S01]  /*f990*/  MOV R3, R19 ;  /* 0x0000001300037202 */ /* 0x000fe20000000f00 */
[----:B-1--4-:R-:W-:Y:S06]  /*f9a0*/  @!P0 BRA `(.L_x_432) ;  /* 0x0000000000288947 */ /* 0x012fec0003800000 */
[----:B------:R-:W-:Y:S02]  /*f9b0*/  ULDC UR6, c[0x0][0x64c] ;  /* 0x0001930000067ab9 */ /* 0x000fe40000000800 */
[----:B------:R-:W-:-:S05]  /*f9c0*/  IADD3 R3, P0, R13, UR6, RZ ;  /* 0x000000060d037c10 */ /* 0x000fca000ff1e0ff */
[----:B------:R-:W-:-:S04]  /*f9d0*/  IMAD.X R19, RZ, RZ, R19, P0 ;  /* 0x000000ffff137224 */ /* 0x000fc800000e0613 */
[----:B------:R-:W-:-:S04]  /*f9e0*/  IMAD.WIDE.U32 R4, R19, UR10, RZ ;  /* 0x0000000a13047c25 */ /* 0x000fc8000f8e00ff */
[----:B------:R-:W-:-:S04]  /*f9f0*/  IMAD.WIDE.U32 R4, P0, R3, UR11, R4 ;  /* 0x0000000b03047c25 */ /* 0x000fc8000f800004 */
[----:B------:R-:W-:-:S04]  /*fa00*/  IMAD.WIDE.U32 R2, R3, UR10, RZ ;  /* 0x0000000a03027c25 */ /* 0x000fc8000f8e00ff */
[----:B------:R-:W-:Y:S01]  /*fa10*/  IMAD.MOV.U32 R2, RZ, RZ, R5 ;  /* 0x000000ffff027224 */ /* 0x000fe200078e0005 */
[----:B------:R-:W-:Y:S01]  /*fa20*/  IADD3 RZ, P1, R3, R4, RZ ;  /* 0x0000000403ff7210 */ /* 0x000fe20007f3e0ff */
[----:B------:R-:W-:-:S04]  /*fa30*/  IMAD.X R3, RZ, RZ, RZ, P0 ;  /* 0x000000ffff037224 */ /* 0x000fc800000e06ff */
[----:B------:R-:W-:-:S08]  /*fa40*/  IMAD.WIDE.U32.X R2, R19, UR11, R2, P1 ;  /* 0x0000000b13027c25 */ /* 0x000fd000088e0402 */
.L_x_432:
[----:B------:R-:W1:Y:S01]  /*fa50*/  LDC R4, c[0x0][0x65c] ;  /* 0x00019700ff047b82 */ /* 0x000e620000000800 */
[----:B------:R-:W-:Y:S01]  /*fa60*/  ULDC UR6, c[0x0][0x648] ;  /* 0x0001920000067ab9 */ /* 0x000fe20000000800 */
[----:B------:R-:W-:Y:S01]  /*fa70*/  LOP3.LUT R15, R15, UR19, RZ, 0xc0, !PT ;  /* 0x000000130f0f7c12 */ /* 0x000fe2000f8ec0ff */
[----:B------:R-:W-:Y:S01]  /*fa80*/  IMAD.MOV R16, RZ, RZ, -R16 ;  /* 0x000000ffff107224 */ /* 0x000fe200078e0a10 */
[----:B------:R-:W-:Y:S01]  /*fa90*/  SHF.R.U64 R2, R2, UR6, R3 ;  /* 0x0000000602027c19 */ /* 0x000fe20008001203 */
[----:B------:R-:W-:Y:S01]  /*faa0*/  ULDC UR6, c[0x0][0x638] ;  /* 0x00018e0000067ab9 */ /* 0x000fe20000000800 */
[----:B------:R-:W-:Y:S01]  /*fab0*/  ULDC UR7, c[0x0][0x610] ;  /* 0x0001840000077ab9 */ /* 0x000fe20000000800 */
[----:B------:R-:W-:Y:S02]  /*fac0*/  MOV R3, 0x1 ;  /* 0x0000000100037802 */ /* 0x000fe40000000f00 */
[----:B------:R-:W-:Y:S01]  /*fad0*/  IMAD R15, R2, UR5, R15 ;  /* 0x00000005020f7c24 */ /* 0x000fe2000f8e020f */
[----:B-1----:R-:W-:Y:S01]  /*fae0*/  ISETP.NE.AND P0, PT, R4, 0x1, PT ;  /* 0x000000010400780c */ /* 0x002fe20003f05270 */
[----:B------:R-:W-:Y:S01]  /*faf0*/  IMAD.MOV R4, RZ, RZ, -R2 ;  /* 0x000000ffff047224 */ /* 0x000fe200078e0a02 */
[----:B------:R-:W-:-:S03]  /*fb00*/  LOP3.LUT R2, R7, UR4, RZ, 0xc0, !PT ;  /* 0x0000000407027c12 */ /* 0x000fc6000f8ec0ff */
[----:B------:R-:W-:Y:S01]  /*fb10*/  IMAD R13, R4, UR6, R13 ;  /* 0x00000006040d7c24 */ /* 0x000fe2000f8e020d */
[----:B------:R-:W-:-:S03]  /*fb20*/  ULDC UR6, c[0x0][0x600] ;  /* 0x0001800000067ab9 */ /* 0x000fc60000000800 */
[--C-:B------:R-:W-:Y:S01]  /*fb30*/  IMAD R13, R13, UR6, R2.reuse ;  /* 0x000000060d0d7c24 */ /* 0x100fe2000f8e0202 */
[----:B------:R-:W-:-:S03]  /*fb40*/  PRMT R2, R3, 0x7610, R2 ;  /* 0x0000761003027816 */ /* 0x000fc60000000002 */
[----:B0-----:R-:W-:-:S04]  /*fb50*/  @P0 IMAD R12, R14, R16, R11 ;  /* 0x000000100e0c0224 */ /* 0x001fc800078e020b */
[----:B------:R-:W-:-:S05]  /*fb60*/  IMAD R12, R15, UR7, R12 ;  /* 0x000000070f0c7c24 */ /* 0x000fca000f8e020c */
[----:B------:R-:W-:Y:S02]  /*fb70*/  SEL R7, R13, R12, !P0 ;  /* 0x0000000c0d077207 */ /* 0x000fe40004000000 */
[----:B------:R-:W-:-:S07]  /*fb80*/  SEL R3, R12, R13, !P0 ;  /* 0x0000000d0c037207 */ /* 0x000fce0004000000 */
.L_x_430:
[----:B------:R-:W-:Y:S05]  /*fb90*/  BSYNC B1 ;  /* 0x0000000000017941 */ /* 0x000fea0003800000 */
.L_x_429:
[----:B------:R-:W-:-:S13]  /*fba0*/  LOP3.LUT P0, RZ, R2, 0xff, RZ, 0xc0, !PT ;  /* 0x000000ff02ff7812 */ /* 0x000fda000780c0ff */
[----:B------:R-:W-:Y:S05]  /*fbb0*/  @P0 BRA `(.L_x_433) ;  /* 0xfffffff4001c0947 */ /* 0x000fea000383ffff */
[----:B------:R-:W-:Y:S05]  /*fbc0*/  BSYNC B0 ;  /* 0x0000000000007941 */ /* 0x000fea0003800000 */
.L_x_422:
[----:B------:R-:W-:-:S03]  /*fbd0*/  UMOV UR6, 0xffffffff ;  /* 0xffffffff00067882 */ /* 0x000fc60000000000 */
[----:B------:R-:W-:Y:S05]  /*fbe0*/  BRA.DIV UR6, `(.L_x_434) ;  /* 0x0000000606187947 */ /* 0x000fea000b800000 */
[----:B------:R-:W-:-:S13]  /*fbf0*/  ELECT P6, URZ, PT ;  /* 0x00000000003f782f */ /* 0x000fda00038c0000 */
.L_x_448:
[----:B------:R-:W-:Y:S04]  /*fc00*/  BSSY B0, `(.L_x_435) ;  /* 0x000002c000007945 */ /* 0x000fe80003800000 */
[----:B------:R-:W-:Y:S05]  /*fc10*/  @!P6 BRA `(.L_x_436) ;  /* 0x0000000000a8e947 */ /* 0x000fea0003800000 */
[----:B------:R-:W-:-:S04]  /*fc20*/  ULOP3.LUT UR6, UR40, 0x2, URZ, 0xfc, !UPT ;  /* 0x0000000228067892 */ /* 0x000fc8000f8efc3f */
[----:B------:R-:W-:-:S06]  /*fc30*/  UISETP.NE.AND UP0, UPT, UR6, 0x3, UPT ;  /* 0x000000030600788c */ /* 0x000fcc000bf05270 */
[----:B------:R-:W-:-:S13]  /*fc40*/  PLOP3.LUT P0, PT, PT, PT, UP0, 0x80, 0x0 ;  /* 0x000000000000781c */ /* 0x000fda0003f0f008 */
[----:B------:R-:W-:Y:S05]  /*fc50*/  @!P0 BRA `(.L_x_437) ;  /* 0x0000000000048947 */ /* 0x000fea0003800000 */
[----:B------:R-:W-:Y:S01]  /*fc60*/  BPT.TRAP 0x1 ;  /* 0x000000040000795c */ /* 0x000fe20000300000 */
.L_x_437:
[----:B------:R-:W0:Y:S01]  /*fc70*/  S2R R3, SR_CgaCtaId ;  /* 0x0000000000037919 */ /* 0x000e220000008800 */
[----:B------:R-:W-:Y:S02]  /*fc80*/  MOV R0, 0x400 ;  /* 0x0000040000007802 */ /* 0x000fe40000000f00 */
[----:B------:R-:W-:Y:S02]  /*fc90*/  SHF.L.U32 R2, R10, 0x1f, RZ ;  /* 0x0000001f0a027819 */ /* 0x000fe400000006ff */
[----:B0-----:R-:W-:-:S05]  /*fca0*/  LEA R0, R3, R0, 0x18 ;  /* 0x0000000003007211 */ /* 0x001fca00078ec0ff */
[----:B------:R-:W-:-:S04]  /*fcb0*/  VIADD R0, R0, 0x20 ;  /* 0x0000002000007836 */ /* 0x000fc80000000000 */
[C---:B------:R-:W-:Y:S02]  /*fcc0*/  IMAD R5, R9.reuse, 0x8, R0 ;  /* 0x0000000809057824 */ /* 0x040fe400078e0200 */
[----:B------:R-:W-:Y:S02]  /*fcd0*/  VIADD R9, R9, 0x1 ;  /* 0x0000000109097836 */ /* 0x000fe40000000000 */
[----:B------:R-:W0:Y:S03]  /*fce0*/  SYNCS.PHASECHK.TRANS64.TRYWAIT P0, [R5+URZ], R2 ;  /* 0x00000002050075a7 */ /* 0x000e26000800017f */
[----:B------:R-:W-:-:S04]  /*fcf0*/  ISETP.NE.AND P1, PT, R9, 0x4, PT ;  /* 0x000000040900780c */ /* 0x000fc80003f25270 */
[----:B------:R-:W-:Y:S02]  /*fd00*/  SEL R3, RZ, 0x1, P1 ;  /* 0x00000001ff037807 */ /* 0x000fe40000800000 */
[----:B------:R-:W-:Y:S02]  /*fd10*/  SEL R9, R9, RZ, P1 ;  /* 0x000000ff09097207 */ /* 0x000fe40000800000 */
[----:B------:R-:W-:-:S03]  /*fd20*/  LOP3.LUT R10, R10, R3, RZ, 0x3c, !PT ;  /* 0x000000030a0a7212 */ /* 0x000fc600078e3cff */
[----:B------:R-:W-:Y:S01]  /*fd30*/  IMAD R7, R9, 0x8, R0 ;  /* 0x0000000809077824 */ /* 0x000fe200078e0200 */
[----:B------:R-:W-:Y:S01]  /*fd40*/  SHF.L.U32 R4, R10, 0x1f, RZ ;  /* 0x0000001f0a047819 */ /* 0x000fe200000006ff */
[----:B0-----:R-:W-:Y:S06]  /*fd50*/  @!P0 BRA `(.L_x_438) ;  /* 0x0000000000dc8947 */ /* 0x001fec0003800000 */
.L_x_449:
[----:B------:R-:W1:Y:S01]  /*fd60*/  SYNCS.PHASECHK.TRANS64.TRYWAIT P0, [R7+URZ], R4 ;  /* 0x00000004070075a7 */ /* 0x000e62000800017f */
[----:B0-----:R-:W-:-:S05]  /*fd70*/  VIADD R2, R9, 0x1 ;  /* 0x0000000109027836 */ /* 0x001fca0000000000 */
[----:B------:R-:W-:-:S04]  /*fd80*/  ISETP.NE.AND P1, PT, R2, 0x4, PT ;  /* 0x000000040200780c */ /* 0x000fc80003f25270 */
[----:B------:R-:W-:Y:S02]  /*fd90*/  SEL R3, RZ, 0x1, P1 ;  /* 0x00000001ff037807 */ /* 0x000fe40000800000 */
[----:B------:R-:W-:Y:S02]  /*fda0*/  SEL R9, R2, RZ, P1 ;  /* 0x000000ff02097207 */ /* 0x000fe40000800000 */
[----:B------:R-:W-:Y:S02]  /*fdb0*/  LOP3.LUT R11, R10, R3, RZ, 0x3c, !PT ;  /* 0x000000030a0b7212 */ /* 0x000fe400078e3cff */
[----:B------:R-:W-:Y:S02]  /*fdc0*/  LEA R6, R9, R0, 0x3 ;  /* 0x0000000009067211 */ /* 0x000fe400078e18ff */
[----:B------:R-:W-:Y:S01]  /*fdd0*/  SHF.L.U32 R5, R11, 0x1f, RZ ;  /* 0x0000001f0b057819 */ /* 0x000fe200000006ff */
[----:B-1----:R-:W-:Y:S06]  /*fde0*/  @!P0 BRA `(.L_x_439) ;  /* 0x0000000000cc8947 */ /* 0x002fec0003800000 */
.L_x_450:
[----:B------:R-:W1:Y:S01]  /*fdf0*/  SYNCS.PHASECHK.TRANS64.TRYWAIT P0, [R6+URZ], R5 ;  /* 0x00000005060075a7 */ /* 0x000e62000800017f */
[----:B------:R-:W-:-:S05]  /*fe00*/  VIADD R2, R9, 0x1 ;  /* 0x0000000109027836 */ /* 0x000fca0000000000 */
[----:B------:R-:W-:-:S04]  /*fe10*/  ISETP.NE.AND P1, PT, R2, 0x4, PT ;  /* 0x000000040200780c */ /* 0x000fc80003f25270 */
[----:B0-----:R-:W-:Y:S02]  /*fe20*/  SEL R4, RZ, 0x1, P1 ;  /* 0x00000001ff047807 */ /* 0x001fe40000800000 */
[----:B------:R-:W-:Y:S02]  /*fe30*/  SEL R3, R2, RZ, P1 ;  /* 0x000000ff02037207 */ /* 0x000fe40000800000 */
[----:B------:R-:W-:Y:S01]  /*fe40*/  LOP3.LUT R4, R11, R4, RZ, 0x3c, !PT ;  /* 0x000000040b047212 */ /* 0x000fe200078e3cff */
[----:B-1----:R-:W-:Y:S06]  /*fe50*/  @!P0 BRA `(.L_x_440) ;  /* 0x0000000000c48947 */ /* 0x002fec0003800000 */
.L_x_451:
[----:B------:R-:W-:Y:S01]  /*fe60*/  IMAD R3, R3, 0x8, R0 ;  /* 0x0000000803037824 */ /* 0x000fe200078e0200 */
[----:B------:R-:W-:-:S07]  /*fe70*/  SHF.L.U32 R0, R4, 0x1f, RZ ;  /* 0x0000001f04007819 */ /* 0x000fce00000006ff */
.L_x_441:
[----:B-1----:R1:W2:Y:S02]  /*fe80*/  SYNCS.PHASECHK.TRANS64.TRYWAIT P0, [R3+URZ], R0 ;  /* 0x00000000030075a7 */ /* 0x0022a4000800017f */
[----:B--2---:R-:W-:Y:S05]  /*fe90*/  @!P0 NANOSLEEP.SYNCS 0x989680 ;  /* 0x009896800000895d */ /* 0x004fea0003900000 */
[----:B------:R-:W2:Y:S02]  /*fea0*/  @!P0 SYNCS.PHASECHK.TRANS64 P0, [R3+URZ], R0 ;  /* 0x00000000030085a7 */ /* 0x000ea4000800007f */
[----:B--2---:R-:W-:Y:S05]  /*feb0*/  @!P0 BRA `(.L_x_441) ;  /* 0xfffffffc00f08947 */ /* 0x004fea000383ffff */
.L_x_436:
[----:B------:R-:W-:Y:S05]  /*fec0*/  BSYNC B0 ;  /* 0x0000000000007941 */ /* 0x000fea0003800000 */
.L_x_435:
[----:B------:R-:W-:Y:S05]  /*fed0*/  EXIT ;  /* 0x000000000000794d */ /* 0x000fea0003800000 */
.L_x_21:
[----:B-1----:R1:W2:Y:S02]  /*fee0*/  SYNCS.PHASECHK.TRANS64.TRYWAIT P1, [R3+URZ], R0 ;  /* 0x00000000030075a7 */ /* 0x0022a4000802017f */
[----:B--2---:R-:W-:Y:S05]  /*fef0*/  @!P1 NANOSLEEP.SYNCS 0x989680 ;  /* 0x009896800000995d */ /* 0x004fea0003900000 */
[----:B------:R-:W2:Y:S02]  /*ff00*/  @!P1 SYNCS.PHASECHK.TRANS64 P1, [R3+URZ], R0 ;  /* 0x00000000030095a7 */ /* 0x000ea4000802007f */
[----:B--2---:R-:W-:Y:S05]  /*ff10*/  @!P1 BRA `(.L_x_21) ;  /* 0xfffffffc00f09947 */ /* 0x004fea000383ffff */
[----:B------:R-:W-:Y:S05]  /*ff20*/  BRA `(.L_x_20) ;  /* 0xffffff14009c7947 */ /* 0x000fea000383ffff */
.L_x_26:
[----:B-1----:R1:W2:Y:S02]  /*ff30*/  SYNCS.PHASECHK.TRANS64.TRYWAIT P1, [R3+URZ], R0 ;  /* 0x00000000030075a7 */ /* 0x0022a4000802017f */
[----:B--2---:R-:W-:Y:S05]  /*ff40*/  @!P1 NANOSLEEP.SYNCS 0x989680 ;  /* 0x009896800000995d */ /* 0x004fea0003900000 */
[----:B------:R-:W2:Y:S02]  /*ff50*/  @!P1 SYNCS.PHASECHK.TRANS64 P1, [R3+URZ], R0 ;  /* 0x00000000030095a7 */ /* 0x000ea4000802007f */
[----:B--2---:R-:W-:Y:S05]  /*ff60*/  @!P1 BRA `(.L_x_26) ;  /* 0xfffffffc00f09947 */ /* 0x004fea000383ffff */
[----:B------:R-:W-:Y:S05]  /*ff70*/  BRA `(.L_x_25) ;  /* 0xffffff1800e07947 */ /* 0x000fea000383ffff */
.L_x_423:
[----:B------:R-:W-:Y:S01]  /*ff80*/  BSSY B1, `(.L_x_442) ;  /* 0x0000006000017945 */ /* 0x000fe20003800000 */
[----:B------:R-:W-:-:S07]  /*ff90*/  IMAD.MOV.U32 R15, RZ, RZ, -0x1 ;  /* 0xffffffffff0f7424 */ /* 0x000fce00078e00ff */
[----:B------:R-:W-:Y:S05]  /*ffa0*/  WARPSYNC.COLLECTIVE R15, `(.L_x_443) ;  /* 0x000000000f0c7348 */ /* 0x000fea0003c00000 */
[----:B------:R-:W-:Y:S02]  /*ffb0*/  ELECT P6, UR62, PT ;  /* 0x00000000003e782f */ /* 0x000fe400038c0000 */
[----:B------:R-:W-:Y:S01]  /*ffc0*/  MOV R14, UR62 ;  /* 0x0000003e000e7c02 */ /* 0x000fe20008000f00 */
[----:B------:R-:W-:Y:S10]  /*ffd0*/  ENDCOLLECTIVE ;  /* 0x000000000000791b */ /* 0x000ff40003800000 */
.L_x_443:
[----:B------:R-:W-:Y:S05]  /*ffe0*/  BSYNC B1 ;  /* 0x0000000000017941 */ /* 0x000fea0003800000 */
.L_x_442:
[----:B------:R-:W-:Y:S05]  /*fff0*/  BRA `(.L_x_444) ;  /* 0xfffffff000187947 */ /* 0x000fea000383ffff */
.L_x_426:
[----:B0-----:R0:W2:Y:S02]  /*10000*/  SYNCS.PHASECHK.TRANS64.TRYWAIT P0, [R13+URZ+0x20], R4 ;  /* 0x000020040d0075a7 */ /* 0x0010a4000800017f */
[----:B--2---:R-:W-:Y:S05]  /*10010*/  @!P0 NANOSLEEP.SYNCS 0x989680 ;  /* 0x009896800000895d */ /* 0x004fea0003900000 */
[----:B------:R-:W2:Y:S02]  /*10020*/  @!P0 SYNCS.PHASECHK.TRANS64 P0, [R13+URZ+0x20], R4 ;  /* 0x000020040d0085a7 */ /* 0x000ea4000800007f */
[----:B--2---:R-:W-:Y:S05]  /*10030*/  @!P0 BRA `(.L_x_426) ;  /* 0xfffffffc00f08947 */ /* 0x004fea000383ffff */
[----:B------:R-:W-:Y:S05]  /*10040*/  BRA `(.L_x_445) ;  /* 0xfffffff000587947 */ /* 0x000fea000383ffff */
.L_x_434:
[----:B------:R-:W-:Y:S01]  /*10050*/  BSSY B0, `(.L_x_446) ;  /* 0x0000006000007945 */ /* 0x000fe20003800000 */
[----:B------:R-:W-:-:S07]  /*10060*/  IMAD.MOV.U32 R15, RZ, RZ, -0x1 ;  /* 0xffffffffff0f7424 */ /* 0x000fce00078e00ff */
[----:B------:R-:W-:Y:S05]  /*10070*/  WARPSYNC.COLLECTIVE R15, `(.L_x_447) ;  /* 0x000000000f0c7348 */ /* 0x000fea0003c00000 */
[----:B------:R-:W-:Y:S02]  /*10080*/  ELECT P6, UR62, PT ;  /* 0x00000000003e782f */ /* 0x000fe400038c0000 */
[----:B------:R-:W-:Y:S01]  /*10090*/  MOV R14, UR62 ;  /* 0x0000003e000e7c02 */ /* 0x000fe20008000f00 */
[----:B------:R-:W-:Y:S10]  /*100a0*/  ENDCOLLECTIVE ;  /* 0x000000000000791b */ /* 0x000ff40003800000 */
.L_x_447:
[----:B------:R-:W-:Y:S05]  /*100b0*/  BSYNC B0 ;  /* 0x0000000000007941 */ /* 0x000fea0003800000 */
.L_x_446:
[----:B------:R-:W-:Y:S05]  /*100c0*/  BRA `(.L_x_448) ;  /* 0xfffffff800cc7947 */ /* 0x000fea000383ffff */
.L_x_438:
[----:B0-----:R0:W1:Y:S02]  /*100d0*/  SYNCS.PHASECHK.TRANS64.TRYWAIT P0, [R5+URZ], R2 ;  /* 0x00000002050075a7 */ /* 0x001064000800017f */
[----:B-1----:R-:W-:Y:S05]  /*100e0*/  @!P0 NANOSLEEP.SYNCS 0x989680 ;  /* 0x009896800000895d */ /* 0x002fea0003900000 */
[----:B------:R-:W1:Y:S02]  /*100f0*/  @!P0 SYNCS.PHASECHK.TRANS64 P0, [R5+URZ], R2 ;  /* 0x00000002050085a7 */ /* 0x000e64000800007f */
[----:B-1----:R-:W-:Y:S05]  /*10100*/  @!P0 BRA `(.L_x_438) ;  /* 0xfffffffc00f08947 */ /* 0x002fea000383ffff */
[----:B------:R-:W-:Y:S05]  /*10110*/  BRA `(.L_x_449) ;  /* 0xfffffffc00107947 */ /* 0x000fea000383ffff */
.L_x_439:
[----:B0-----:R0:W1:Y:S02]  /*10120*/  SYNCS.PHASECHK.TRANS64.TRYWAIT P0, [R7+URZ], R4 ;  /* 0x00000004070075a7 */ /* 0x001064000800017f */
[----:B-1----:R-:W-:Y:S05]  /*10130*/  @!P0 NANOSLEEP.SYNCS 0x989680 ;  /* 0x009896800000895d */ /* 0x002fea0003900000 */
[----:B------:R-:W1:Y:S02]  /*10140*/  @!P0 SYNCS.PHASECHK.TRANS64 P0, [R7+URZ], R4 ;  /* 0x00000004070085a7 */ /* 0x000e64000800007f */
[----:B-1----:R-:W-:Y:S05]  /*10150*/  @!P0 BRA `(.L_x_439) ;  /* 0xfffffffc00f08947 */ /* 0x002fea000383ffff */
[----:B------:R-:W-:Y:S05]  /*10160*/  BRA `(.L_x_450) ;  /* 0xfffffffc00207947 */ /* 0x000fea000383ffff */
.L_x_440:
[----:B0-----:R0:W1:Y:S02]  /*10170*/  SYNCS.PHASECHK.TRANS64.TRYWAIT P0, [R6+URZ], R5 ;  /* 0x00000005060075a7 */ /* 0x001064000800017f */
[----:B-1----:R-:W-:Y:S05]  /*10180*/  @!P0 NANOSLEEP.SYNCS 0x989680 ;  /* 0x009896800000895d */ /* 0x002fea0003900000 */
[----:B------:R-:W1:Y:S02]  /*10190*/  @!P0 SYNCS.PHASECHK.TRANS64 P0, [R6+URZ], R5 ;  /* 0x00000005060085a7 */ /* 0x000e64000800007f */
[----:B-1----:R-:W-:Y:S05]  /*101a0*/  @!P0 BRA `(.L_x_440) ;  /* 0xfffffffc00f08947 */ /* 0x002fea000383ffff */
[----:B------:R-:W-:Y:S05]  /*101b0*/  BRA `(.L_x_451) ;  /* 0xfffffffc00287947 */ /* 0x000fea000383ffff */
.L_x_452:
[----:B------:R-:W-:-:S00]  /*101c0*/  BRA `(.L_x_452) ;  /* 0xfffffffc00fc7947 */ /* 0x000fc0000383ffff */
[----:B------:R-:W-:-:S00]  /*101d0*/  NOP ;  /* 0x0000000000007918 */ /* 0x000fc00000000000 */
        /* <DEDUP_REMOVED lines=10> */
.L_x_453:


//--------------------- .nv.global.init           --------------------------
	.section	.nv.global.init,"aw",@progbits
.nv.global.init:
	.type		$str$22,@object
	.size		$str$22,($str$23 - $str$22)
$str$22:
        /*0000*/ 	.byte	0x6b, 0x5f, 0x74, 0x69, 0x6c, 0x65, 0x5f, 0x63, 0x6f, 0x75, 0x6e, 0x74, 0x20, 0x3e, 0x3d, 0x20
        /*0010*/ 	.byte	0x31, 0x00
	.type		$str$23,@object
	.size		$str$23,(__unnamed_1 - $str$23)
$str$23:
        /*0012*/ 	.byte	0x2f, 0x74, 0x6d, 0x70, 0x2f, 0x63, 0x75, 0x74, 0x6c, 0x61, 0x73, 0x73, 0x5f, 0x73, 0x77, 0x65
        /*0022*/ 	.byte	0x65, 0x70, 0x5f, 0x73, 0x72, 0x63, 0x2f, 0x69, 0x6e, 0x63, 0x6c, 0x75, 0x64, 0x65, 0x2f, 0x63
        /*0032*/ 	.byte	0x75, 0x74, 0x6c, 0x61, 0x73, 0x73, 0x2f, 0x67, 0x65, 0x6d, 0x6d, 0x2f, 0x63, 0x6f, 0x6c, 0x6c
        /*0042*/ 	.byte	0x65, 0x63, 0x74, 0x69, 0x76, 0x65, 0x2f, 0x73, 0x6d, 0x39, 0x30, 0x5f, 0x6d, 0x6d, 0x61, 0x5f
        /*0052*/ 	.byte	0x74, 0x6d, 0x61, 0x5f, 0x67, 0x6d, 0x6d, 0x61, 0x5f, 0x73, 0x73, 0x5f, 0x77, 0x61, 0x72, 0x70
        /*0062*/ 	.byte	0x73, 0x70, 0x65, 0x63, 0x69, 0x61, 0x6c, 0x69, 0x7a, 0x65, 0x64, 0x2e, 0x68, 0x70, 0x70, 0x00
	.type		__unnamed_1,@object
	.size		__unnamed_1,(.L_0 - __unnamed_1)
__unnamed_1:
        /*0072*/ 	.byte	0x76, 0x6f, 0x69, 0x64, 0x20, 0x63, 0x75, 0x74, 0x6c, 0x61, 0x73, 0x73, 0x3a, 0x3a, 0x67, 0x65
        /* <DEDUP_REMOVED lines=180> */
        /*0bc2*/ 	.byte	0x6e, 0x74, 0x69, 0x74, 0x79, 0x5d, 0x00
.L_0:


//--------------------- .nv.shared._ZN7cutlass13device_kernelINS_4gemm6kernel13GemmUniversalIN4cute5tupleIJiiiiEEENS1_10collective13CollectiveMmaINS1_34MainloopSm90TmaGmmaWarpSpecializedILi4ENS5_IJNS4_1CILi2EEENSA_ILi1EEESC_EEENS1_35KernelTmaWarpSpecializedCooperativeEEENS5_IJNSA_ILi192EEESG_NSA_ILi64EEEEEENS_6half_tENS5_IJlSC_lEEESJ_SK_NS4_8TiledMMAINS4_8MMA_AtomIJNS4_4SM904GMMA26MMA_64x192x16_F32F16F16_SSILNSO_5MajorE0ELSQ_0ELNSO_7ScaleInE1ELSR_1EEEEEENS4_6LayoutISD_NS5_IJSC_NSA_ILi0EEESV_EEEEENS5_IJNS4_10UnderscoreESY_SY_EEEEENS4_13SM90_TMA_LOADENS4_14ComposedLayoutINS4_7SwizzleILi3ELi4ELi3EEENS4_18smem_ptr_flag_bitsILi16EEENSU_INS5_IJNSA_ILi8EEESH_EEENS5_IJSH_SC_EEEEEEEvNS4_8identityENS4_23SM90_TMA_LOAD_MULTICASTES1B_vS1C_EENS_8epilogue10collective6detail29Sm90TmaWarpSpecializedAdapterINS1G_15DefaultEpilogueISJ_SK_SK_NS1F_6thread17LinearCombinationISJ_Li1EffLNS1K_9ScaleType4KindE0ELNS_15FloatRoundStyleE2ESJ_EENS1_15EpilogueDefaultEEEEEvvEEEEvNT_6ParamsE --------------------------
	.section	.nv.shared._ZN7cutlass13device_kernelINS_4gemm6kernel13GemmUniversalIN4cute5tupleIJiiiiEEENS1_10collective13CollectiveMmaINS1_34MainloopSm90TmaGmmaWarpSpecializedILi4ENS5_IJNS4_1CILi2EEENSA_ILi1EEESC_EEENS1_35KernelTmaWarpSpecializedCooperativeEEENS5_IJNSA_ILi192EEESG_NSA_ILi64EEEEEENS_6half_tENS5_IJlSC_lEEESJ_SK_NS4_8TiledMMAINS4_8MMA_AtomIJNS4_4SM904GMMA26MMA_64x192x16_F32F16F16_SSILNSO_5MajorE0ELSQ_0ELNSO_7ScaleInE1ELSR_1EEEEEENS4_6LayoutISD_NS5_IJSC_NSA_ILi0EEESV_EEEEENS5_IJNS4_10UnderscoreESY_SY_EEEEENS4_13SM90_TMA_LOADENS4_14ComposedLayoutINS4_7SwizzleILi3ELi4ELi3EEENS4_18smem_ptr_flag_bitsILi16EEENSU_INS5_IJNSA_ILi8EEESH_EEENS5_IJSH_SC_EEEEEEEvNS4_8identityENS4_23SM90_TMA_LOAD_MULTICASTES1B_vS1C_EENS_8epilogue10collective6detail29Sm90TmaWarpSpecializedAdapterINS1G_15DefaultEpilogueISJ_SK_SK_NS1F_6thread17LinearCombinationISJ_Li1EffLNS1K_9ScaleType4KindE0ELNS_15FloatRoundStyleE2ESJ_EENS1_15EpilogueDefaultEEEEEvvEEEEvNT_6ParamsE,"aw",@nobits
	.sectionflags	@""
	.align	16
	.zero		1024


//--------------------- .nv.shared.reserved.0     --------------------------
	.section	.nv.shared.reserved.0,"aw",@nobits
	.weak		__nv_reservedSMEM_offset_0_alias
	.size		__nv_reservedSMEM_offset_0_alias, 0, 0
	.other		__nv_reservedSMEM_offset_0_alias,@"STO_CUDA_RESERVED_SHARED STV_DEFAULT"
__nv_reservedSMEM_offset_0_alias:
	.zero		0


//--------------------- .nv.global                --------------------------
	.section	.nv.global,"aw",@nobits
.nv.global:
	.type		_ZN40_INTERNAL_a4b34b9b_4_k_cu_6d5d6619_119704cute1_E,@object
	.size		_ZN40_INTERNAL_a4b34b9b_4_k_cu_6d5d6619_119704cute1_E,(_ZN40_INTERNAL_a4b34b9b_4_k_cu_6d5d6619_119704cuda3std3__45__cpo6cbeginE - _ZN40_INTERNAL_a4b34b9b_4_k_cu_6d5d6619_119704cute1_E)
_ZN40_INTERNAL_a4b34b9b_4_k_cu_6d5d6619_119704cute1_E:
	.zero		1
	.type		_ZN40_INTERNAL_a4b34b9b_4_k_cu_6d5d6619_119704cuda3std3__45__cpo6cbeginE,@object
	.size		_ZN40_INTERNAL_a4b34b9b_4_k_cu_6d5d6619_119704cuda3std3__45__cpo6cbeginE,(_ZN40_INTERNAL_a4b34b9b_4_k_cu_6d5d6619_119704cuda3std3__48in_placeE - _ZN40_INTERNAL_a4b34b9b_4_k_cu_6d5d6619_119704cuda3std3__45__cpo6cbeginE)
_ZN40_INTERNAL_a4b34b9b_4_k_cu_6d5d6619_119704cuda3std3__45__cpo6cbeginE:
	.zero		1
	.type		_ZN40_INTERNAL_a4b34b9b_4_k_cu_6d5d6619_119704cuda3std3__48in_placeE,@object
	.size		_ZN40_INTERNAL_a4b34b9b_4_k_cu_6d5d6619_119704cuda3std3__48in_placeE,(_ZN40_INTERNAL_a4b34b9b_4_k_cu_6d5d6619_119704cuda3std6ranges3__45__cpo9iter_moveE - _ZN40_INTERNAL_a4b34b9b_4_k_cu_6d5d6619_119704cuda3std3__48in_placeE)
_ZN40_INTERNAL_a4b34b9b_4_k_cu_6d5d6619_119704cuda3std3__48in_placeE:
	.zero		1
	.type		_ZN40_INTERNAL_a4b34b9b_4_k_cu_6d5d6619_119704cuda3std6ranges3__45__cpo9iter_moveE,@object
	.size		_ZN40_INTERNAL_a4b34b9b_4_k_cu_6d5d6619_119704cuda3std6ranges3__45__cpo9iter_moveE,(_ZN40_INTERNAL_a4b34b9b_4_k_cu_6d5d6619_119704cuda3std3__45__cpo5beginE - _ZN40_INTERNAL_a4b34b9b_4_k_cu_6d5d6619_119704cuda3std6ranges3__45__cpo9iter_moveE)
_ZN40_INTERNAL_a4b34b9b_4_k_cu_6d5d6619_119704cuda3std6ranges3__45__cpo9iter_moveE:
	.zero		1
	.type		_ZN40_INTERNAL_a4b34b9b_4_k_cu_6d5d6619_119704cuda3std3__45__cpo5beginE,@object
	.size		_ZN40_INTERNAL_a4b34b9b_4_k_cu_6d5d6619_119704cuda3std3__45__cpo5beginE,(_ZN40_INTERNAL_a4b34b9b_4_k_cu_6d5d6619_119704cuda3std3__442_GLOBAL__N__a4b34b9b_4_k_cu_6d5d6619_119706ignoreE - _ZN40_INTERNAL_a4b34b9b_4_k_cu_6d5d6619_119704cuda3std3__45__cpo5beginE)
_ZN40_INTERNAL_a4b34b9b_4_k_cu_6d5d6619_119704cuda3std3__45__cpo5beginE:
	.zero		1
	.type		_ZN40_INTERNAL_a4b34b9b_4_k_cu_6d5d6619_119704cuda3std3__442_GLOBAL__N__a4b34b9b_4_k_cu_6d5d6619_119706ignoreE,@object
	.size		_ZN40_INTERNAL_a4b34b9b_4_k_cu_6d5d6619_119704cuda3std3__442_GLOBAL__N__a4b34b9b_4_k_cu_6d5d6619_119706ignoreE,(_ZN40_INTERNAL_a4b34b9b_4_k_cu_6d5d6619_119704cute7productE - _ZN40_INTERNAL_a4b34b9b_4_k_cu_6d5d6619_119704cuda3std3__442_GLOBAL__N__a4b34b9b_4_k_cu_6d5d6619_119706ignoreE)
_ZN40_INTERNAL_a4b34b9b_4_k_cu_6d5d6619_119704cuda3std3__442_GLOBAL__N__a4b34b9b_4_k_cu_6d5d6619_119706ignoreE:
	.zero		1
	.type		_ZN40_INTERNAL_a4b34b9b_4_k_cu_6d5d6619_119704cute7productE,@object
	.size		_ZN40_INTERNAL_a4b34b9b_4_k_cu_6d5d6619_119704cute7productE,(_ZN40_INTERNAL_a4b34b9b_4_k_cu_6d5d6619_119704cuda3std3__45__cpo3endE - _ZN40_INTERNAL_a4b34b9b_4_k_cu_6d5d6619_119704cute7productE)
_ZN40_INTERNAL_a4b34b9b_4_k_cu_6d5d6619_119704cute7productE:
	.zero		1
	.type		_ZN40_INTERNAL_a4b34b9b_4_k_cu_6d5d6619_119704cuda3std3__45__cpo3endE,@object
	.size		_ZN40_INTERNAL_a4b34b9b_4_k_cu_6d5d6619_119704cuda3std3__45__cpo3endE,(_ZN40_INTERNAL_a4b34b9b_4_k_cu_6d5d6619_119704cuda3std3__419piecewise_constructE - _ZN40_INTERNAL_a4b34b9b_4_k_cu_6d5d6619_119704cuda3std3__45__cpo3endE)
_ZN40_INTERNAL_a4b34b9b_4_k_cu_6d5d6619_119704cuda3std3__45__cpo3endE:
	.zero		1
	.type		_ZN40_INTERNAL_a4b34b9b_4_k_cu_6d5d6619_119704cuda3std3__419piecewise_constructE,@object
	.size		_ZN40_INTERNAL_a4b34b9b_4_k_cu_6d5d6619_119704cuda3std3__419piecewise_constructE,(_ZN40_INTERNAL_a4b34b9b_4_k_cu_6d5d6619_119704cuda3std3__45__cpo4cendE - _ZN40_INTERNAL_a4b34b9b_4_k_cu_6d5d6619_119704cuda3std3__419piecewise_constructE)
_ZN40_INTERNAL_a4b34b9b_4_k_cu_6d5d6619_119704cuda3std3__419piecewise_constructE:
	.zero		1
	.type		_ZN40_INTERNAL_a4b34b9b_4_k_cu_6d5d6619_119704cuda3std3__45__cpo4cendE,@object
	.size		_ZN40_INTERNAL_a4b34b9b_4_k_cu_6d5d6619_119704cuda3std3__45__cpo4cendE,(_ZN40_INTERNAL_a4b34b9b_4_k_cu_6d5d6619_119704cuda3std6ranges3__45__cpo4swapE - _ZN40_INTERNAL_a4b34b9b_4_k_cu_6d5d6619_119704cuda3std3__45__cpo4cendE)
_ZN40_INTERNAL_a4b34b9b_4_k_cu_6d5d6619_119704cuda3std3__45__cpo4cendE:
	.zero		1
	.type		_ZN40_INTERNAL_a4b34b9b_4_k_cu_6d5d6619_119704cuda3std6ranges3__45__cpo4swapE,@object
	.size		_ZN40_INTERNAL_a4b34b9b_4_k_cu_6d5d6619_119704cuda3std6ranges3__45__cpo4swapE,(.L_8 - _ZN40_INTERNAL_a4b34b9b_4_k_cu_6d5d6619_119704cuda3std6ranges3__45__cpo4swapE)
_ZN40_INTERNAL_a4b34b9b_4_k_cu_6d5d6619_119704cuda3std6ranges3__45__cpo4swapE:
	.zero		1
.L_8:


//--------------------- .nv.constant0._ZN7cutlass13device_kernelINS_4gemm6kernel13GemmUniversalIN4cute5tupleIJiiiiEEENS1_10collective13CollectiveMmaINS1_34MainloopSm90TmaGmmaWarpSpecializedILi4ENS5_IJNS4_1CILi2EEENSA_ILi1EEESC_EEENS1_35KernelTmaWarpSpecializedCooperativeEEENS5_IJNSA_ILi192EEESG_NSA_ILi64EEEEEENS_6half_tENS5_IJlSC_lEEESJ_SK_NS4_8TiledMMAINS4_8MMA_AtomIJNS4_4SM904GMMA26MMA_64x192x16_F32F16F16_SSILNSO_5MajorE0ELSQ_0ELNSO_7ScaleInE1ELSR_1EEEEEENS4_6LayoutISD_NS5_IJSC_NSA_ILi0EEESV_EEEEENS5_IJNS4_10UnderscoreESY_SY_EEEEENS4_13SM90_TMA_LOADENS4_14ComposedLayoutINS4_7SwizzleILi3ELi4ELi3EEENS4_18smem_ptr_flag_bitsILi16EEENSU_INS5_IJNSA_ILi8EEESH_EEENS5_IJSH_SC_EEEEEEEvNS4_8identityENS4_23SM90_TMA_LOAD_MULTICASTES1B_vS1C_EENS_8epilogue10collective6detail29Sm90TmaWarpSpecializedAdapterINS1G_15DefaultEpilogueISJ_SK_SK_NS1F_6thread17LinearCombinationISJ_Li1EffLNS1K_9ScaleType4KindE0ELNS_15FloatRoundStyleE2ESJ_EENS1_15EpilogueDefaultEEEEEvvEEEEvNT_6ParamsE --------------------------
	.section	.nv.constant0._ZN7cutlass13device_kernelINS_4gemm6kernel13GemmUniversalIN4cute5tupleIJiiiiEEENS1_10collective13CollectiveMmaINS1_34MainloopSm90TmaGmmaWarpSpecializedILi4ENS5_IJNS4_1CILi2EEENSA_ILi1EEESC_EEENS1_35KernelTmaWarpSpecializedCooperativeEEENS5_IJNSA_ILi192EEESG_NSA_ILi64EEEEEENS_6half_tENS5_IJlSC_lEEESJ_SK_NS4_8TiledMMAINS4_8MMA_AtomIJNS4_4SM904GMMA26MMA_64x192x16_F32F16F16_SSILNSO_5MajorE0ELSQ_0ELNSO_7ScaleInE1ELSR_1EEEEEENS4_6LayoutISD_NS5_IJSC_NSA_ILi0EEESV_EEEEENS5_IJNS4_10UnderscoreESY_SY_EEEEENS4_13SM90_TMA_LOADENS4_14ComposedLayoutINS4_7SwizzleILi3ELi4ELi3EEENS4_18smem_ptr_flag_bitsILi16EEENSU_INS5_IJNSA_ILi8EEESH_EEENS5_IJSH_SC_EEEEEEEvNS4_8identityENS4_23SM90_TMA_LOAD_MULTICASTES1B_vS1C_EENS_8epilogue10collective6detail29Sm90TmaWarpSpecializedAdapterINS1G_15DefaultEpilogueISJ_SK_SK_NS1F_6thread17LinearCombinationISJ_Li1EffLNS1K_9ScaleType4KindE0ELNS_15FloatRoundStyleE2ESJ_EENS1_15EpilogueDefaultEEEEEvvEEEEvNT_6ParamsE,"a",@progbits
	.sectionflags	@""
	.align	4
.nv.constant0._ZN7cutlass13device_kernelINS_4gemm6kernel13GemmUniversalIN4cute5tupleIJiiiiEEENS1_10collective13CollectiveMmaINS1_34MainloopSm90TmaGmmaWarpSpecializedILi4ENS5_IJNS4_1CILi2EEENSA_ILi1EEESC_EEENS1_35KernelTmaWarpSpecializedCooperativeEEENS5_IJNSA_ILi192EEESG_NSA_ILi64EEEEEENS_6half_tENS5_IJlSC_lEEESJ_SK_NS4_8TiledMMAINS4_8MMA_AtomIJNS4_4SM904GMMA26MMA_64x192x16_F32F16F16_SSILNSO_5MajorE0ELSQ_0ELNSO_7ScaleInE1ELSR_1EEEEEENS4_6LayoutISD_NS5_IJSC_NSA_ILi0EEESV_EEEEENS5_IJNS4_10UnderscoreESY_SY_EEEEENS4_13SM90_TMA_LOADENS4_14ComposedLayoutINS4_7SwizzleILi3ELi4ELi3EEENS4_18smem_ptr_flag_bitsILi16EEENSU_INS5_IJNSA_ILi8EEESH_EEENS5_IJSH_SC_EEEEEEEvNS4_8identityENS4_23SM90_TMA_LOAD_MULTICASTES1B_vS1C_EENS_8epilogue10collective6detail29Sm90TmaWarpSpecializedAdapterINS1G_15DefaultEpilogueISJ_SK_SK_NS1F_6thread17LinearCombinationISJ_Li1EffLNS1K_9ScaleType4KindE0ELNS_15FloatRoundStyleE2ESJ_EENS1_15EpilogueDefaultEEEEEvvEEEEvNT_6ParamsE:
	.zero		1664


//--------------------- SYMBOLS --------------------------

	.type		.nv.reservedSmem.offset0,@object
	.size		.nv.reservedSmem.offset0,0x4
	.type		__assertfail,@function
